	.target	sm_100a

	.elftype	@"ET_EXEC"


//--------------------- .note.nv.tkinfo           --------------------------
	.section	.note.nv.tkinfo,"",@"SHT_NOTE"
	.sectionflags	@"SHF_NOTE_NV_TKINFO"
	.tkinfo
        /*0018*/ 	.word	0x00000002
        /*0030*/ 	.string	""
        /*0030*/ 	.string	"ptxas"
        /*0030*/ 	.string	"Cuda compilation tools, release 13.0, V13.0.88"
        /*0030*/ 	.string	"Build cuda_13.0.r13.0/compiler.36424714_0"
        /*0030*/ 	.string	"-arch sm_100a -m 64 "



//--------------------- .note.nv.cuinfo           --------------------------
	.section	.note.nv.cuinfo,"",@"SHT_NOTE"
	.sectionflags	@"SHF_NOTE_NV_CUINFO"
        /*0018*/ 	.short	0x0002
        /*001a*/ 	.short	0x0064
        /*001c*/ 	.short	0x0082
	.zero		2


//--------------------- .nv.info                  --------------------------
	.section	.nv.info,"",@"SHT_CUDA_INFO"
	.align	4


	//----- nvinfo : EIATTR_REGCOUNT
	.align		4
        /*0000*/ 	.byte	0x04, 0x2f
        /*0002*/ 	.short	(.L_19 - .L_18)
	.align		4
.L_18:
        /*0004*/ 	.word	index@(_ZN7cutlass13device_kernelINS_4gemm6kernel13GemmUniversalIN4cute5tupleIJiiiiEEENS1_10collective13CollectiveMmaINS1_35MainloopSm100TmaUmmaWarpSpecializedILi3ELi2ELi4ENS5_IJNS4_1CILi1EEESB_SB_EEEEENS5_IJNSA_ILi128EEESE_SE_EEENS_10bfloat16_tENS5_IJlSB_lEEESG_SH_NS4_8TiledMMAINS4_8MMA_AtomIJNS4_20SM100_MMA_F16BF16_SSISG_SG_fLi128ELi128ELNS4_4UMMA5MajorE0ELSM_0ELNSL_7ScaleInE0ELSN_0EEEEEENS4_6LayoutISC_NS5_IJNSA_ILi0EEESR_SR_EEEEENS5_IJNS4_10UnderscoreESU_SU_EEEEENS4_13SM90_TMA_LOADENS4_14ComposedLayoutINS4_7SwizzleILi3ELi4ELi3EEENS4_18smem_ptr_flag_bitsILi16EEENSQ_INS5_IJNSA_ILi8EEENSA_ILi64EEEEEENS5_IJS14_SB_EEEEEEEvNS4_8identityESX_S18_vS19_EENS_8epilogue10collective18CollectiveEpilogueINS1B_23Sm100TmaWarpSpecializedILi4ELi2ELi32ELb1ELb0EEEJSF_NS5_IJNSQ_ISE_SB_EENSQ_INSA_ILi32EEESB_EEEEESG_SH_SG_SH_NS1B_6fusion15FusionCallbacksIS1F_NS1K_17LinearCombinationISG_fSG_fLNS_15FloatRoundStyleE2EEESF_S1J_JEEENS4_5SM1004TMEM4LOAD26SM100_TMEM_LOAD_32dp32b32xESX_NSY_INSZ_ILi2ELi4ELi3EEES12_NSQ_INS5_IJS13_S1H_EEENS5_IJS1H_SB_EEEEEEENS4_39AutoVectorizingCopyWithAssumedAlignmentILi128EEENS4_14SM90_TMA_STOREES1Y_S20_S20_EEEvvEEEEvNT_6ParamsE)
        /*0008*/ 	.word	0x0000006e


	//----- nvinfo : EIATTR_FRAME_SIZE
	.align		4
.L_19:
        /*000c*/ 	.byte	0x04, 0x11
        /*000e*/ 	.short	(.L_21 - .L_20)
	.align		4
.L_20:
        /*0010*/ 	.word	index@($__internal_2_$__cuda_sm10x_tcgen05_guardrail_trap_unallocated_columns_being_dealloced)
        /*0014*/ 	.word	0x00000000


	//----- nvinfo : EIATTR_FRAME_SIZE
	.align		4
.L_21:
        /*0018*/ 	.byte	0x04, 0x11
        /*001a*/ 	.short	(.L_23 - .L_22)
	.align		4
.L_22:
        /*001c*/ 	.word	index@($__internal_1_$__cuda_sm10x_tcgen05_guardrail_trap_phase_invalid_during_alloc)
        /*0020*/ 	.word	0x00000000


	//----- nvinfo : EIATTR_FRAME_SIZE
	.align		4
.L_23:
        /*0024*/ 	.byte	0x04, 0x11
        /*0026*/ 	.short	(.L_25 - .L_24)
	.align		4
.L_24:
        /*0028*/ 	.word	index@($__internal_0_$__cuda_sm10x_tcgen05_guardrail_trap_col_being_dealloced_not_returned_by_alloc)
        /*002c*/ 	.word	0x00000000


	//----- nvinfo : EIATTR_FRAME_SIZE
	.align		4
.L_25:
        /*0030*/ 	.byte	0x04, 0x11
        /*0032*/ 	.short	(.L_27 - .L_26)
	.align		4
.L_26:
        /*0034*/ 	.word	index@(_ZN7cutlass13device_kernelINS_4gemm6kernel13GemmUniversalIN4cute5tupleIJiiiiEEENS1_10collective13CollectiveMmaINS1_35MainloopSm100TmaUmmaWarpSpecializedILi3ELi2ELi4ENS5_IJNS4_1CILi1EEESB_SB_EEEEENS5_IJNSA_ILi128EEESE_SE_EEENS_10bfloat16_tENS5_IJlSB_lEEESG_SH_NS4_8TiledMMAINS4_8MMA_AtomIJNS4_20SM100_MMA_F16BF16_SSISG_SG_fLi128ELi128ELNS4_4UMMA5MajorE0ELSM_0ELNSL_7ScaleInE0ELSN_0EEEEEENS4_6LayoutISC_NS5_IJNSA_ILi0EEESR_SR_EEEEENS5_IJNS4_10UnderscoreESU_SU_EEEEENS4_13SM90_TMA_LOADENS4_14ComposedLayoutINS4_7SwizzleILi3ELi4ELi3EEENS4_18smem_ptr_flag_bitsILi16EEENSQ_INS5_IJNSA_ILi8EEENSA_ILi64EEEEEENS5_IJS14_SB_EEEEEEEvNS4_8identityESX_S18_vS19_EENS_8epilogue10collective18CollectiveEpilogueINS1B_23Sm100TmaWarpSpecializedILi4ELi2ELi32ELb1ELb0EEEJSF_NS5_IJNSQ_ISE_SB_EENSQ_INSA_ILi32EEESB_EEEEESG_SH_SG_SH_NS1B_6fusion15FusionCallbacksIS1F_NS1K_17LinearCombinationISG_fSG_fLNS_15FloatRoundStyleE2EEESF_S1J_JEEENS4_5SM1004TMEM4LOAD26SM100_TMEM_LOAD_32dp32b32xESX_NSY_INSZ_ILi2ELi4ELi3EEES12_NSQ_INS5_IJS13_S1H_EEENS5_IJS1H_SB_EEEEEEENS4_39AutoVectorizingCopyWithAssumedAlignmentILi128EEENS4_14SM90_TMA_STOREES1Y_S20_S20_EEEvvEEEEvNT_6ParamsE)
        /*0038*/ 	.word	0x00000000


	//----- nvinfo : EIATTR_MIN_STACK_SIZE
	.align		4
.L_27:
        /*003c*/ 	.byte	0x04, 0x12
        /*003e*/ 	.short	(.L_29 - .L_28)
	.align		4
.L_28:
        /*0040*/ 	.word	index@(_ZN7cutlass13device_kernelINS_4gemm6kernel13GemmUniversalIN4cute5tupleIJiiiiEEENS1_10collective13CollectiveMmaINS1_35MainloopSm100TmaUmmaWarpSpecializedILi3ELi2ELi4ENS5_IJNS4_1CILi1EEESB_SB_EEEEENS5_IJNSA_ILi128EEESE_SE_EEENS_10bfloat16_tENS5_IJlSB_lEEESG_SH_NS4_8TiledMMAINS4_8MMA_AtomIJNS4_20SM100_MMA_F16BF16_SSISG_SG_fLi128ELi128ELNS4_4UMMA5MajorE0ELSM_0ELNSL_7ScaleInE0ELSN_0EEEEEENS4_6LayoutISC_NS5_IJNSA_ILi0EEESR_SR_EEEEENS5_IJNS4_10UnderscoreESU_SU_EEEEENS4_13SM90_TMA_LOADENS4_14ComposedLayoutINS4_7SwizzleILi3ELi4ELi3EEENS4_18smem_ptr_flag_bitsILi16EEENSQ_INS5_IJNSA_ILi8EEENSA_ILi64EEEEEENS5_IJS14_SB_EEEEEEEvNS4_8identityESX_S18_vS19_EENS_8epilogue10collective18CollectiveEpilogueINS1B_23Sm100TmaWarpSpecializedILi4ELi2ELi32ELb1ELb0EEEJSF_NS5_IJNSQ_ISE_SB_EENSQ_INSA_ILi32EEESB_EEEEESG_SH_SG_SH_NS1B_6fusion15FusionCallbacksIS1F_NS1K_17LinearCombinationISG_fSG_fLNS_15FloatRoundStyleE2EEESF_S1J_JEEENS4_5SM1004TMEM4LOAD26SM100_TMEM_LOAD_32dp32b32xESX_NSY_INSZ_ILi2ELi4ELi3EEES12_NSQ_INS5_IJS13_S1H_EEENS5_IJS1H_SB_EEEEEEENS4_39AutoVectorizingCopyWithAssumedAlignmentILi128EEENS4_14SM90_TMA_STOREES1Y_S20_S20_EEEvvEEEEvNT_6ParamsE)
        /*0044*/ 	.word	0x00000000
.L_29:


//--------------------- .nv.compat                --------------------------
	.section	.nv.compat,"",@"SHT_CUDA_COMPAT_INFO"
	.align	4
        /*0000*/ 	.byte	0x02, 0x09, 0x01, 0x00, 0x02, 0x02, 0x02, 0x00, 0x02, 0x05, 0x05, 0x00, 0x03, 0x07, 0x01, 0x01
        /*0010*/ 	.byte	0x02, 0x03, 0x01, 0x00, 0x02, 0x06, 0x01, 0x00, 0x04, 0x0b, 0x08, 0x00, 0x09, 0x00, 0x00, 0x00
        /*0020*/ 	.byte	0x00, 0x00, 0x00, 0x00


//--------------------- .nv.info._ZN7cutlass13device_kernelINS_4gemm6kernel13GemmUniversalIN4cute5tupleIJiiiiEEENS1_10collective13CollectiveMmaINS1_35MainloopSm100TmaUmmaWarpSpecializedILi3ELi2ELi4ENS5_IJNS4_1CILi1EEESB_SB_EEEEENS5_IJNSA_ILi128EEESE_SE_EEENS_10bfloat16_tENS5_IJlSB_lEEESG_SH_NS4_8TiledMMAINS4_8MMA_AtomIJNS4_20SM100_MMA_F16BF16_SSISG_SG_fLi128ELi128ELNS4_4UMMA5MajorE0ELSM_0ELNSL_7ScaleInE0ELSN_0EEEEEENS4_6LayoutISC_NS5_IJNSA_ILi0EEESR_SR_EEEEENS5_IJNS4_10UnderscoreESU_SU_EEEEENS4_13SM90_TMA_LOADENS4_14ComposedLayoutINS4_7SwizzleILi3ELi4ELi3EEENS4_18smem_ptr_flag_bitsILi16EEENSQ_INS5_IJNSA_ILi8EEENSA_ILi64EEEEEENS5_IJS14_SB_EEEEEEEvNS4_8identityESX_S18_vS19_EENS_8epilogue10collective18CollectiveEpilogueINS1B_23Sm100TmaWarpSpecializedILi4ELi2ELi32ELb1ELb0EEEJSF_NS5_IJNSQ_ISE_SB_EENSQ_INSA_ILi32EEESB_EEEEESG_SH_SG_SH_NS1B_6fusion15FusionCallbacksIS1F_NS1K_17LinearCombinationISG_fSG_fLNS_15FloatRoundStyleE2EEESF_S1J_JEEENS4_5SM1004TMEM4LOAD26SM100_TMEM_LOAD_32dp32b32xESX_NSY_INSZ_ILi2ELi4ELi3EEES12_NSQ_INS5_IJS13_S1H_EEENS5_IJS1H_SB_EEEEEEENS4_39AutoVectorizingCopyWithAssumedAlignmentILi128EEENS4_14SM90_TMA_STOREES1Y_S20_S20_EEEvvEEEEvNT_6ParamsE --------------------------
	.section	.nv.info._ZN7cutlass13device_kernelINS_4gemm6kernel13GemmUniversalIN4cute5tupleIJiiiiEEENS1_10collective13CollectiveMmaINS1_35MainloopSm100TmaUmmaWarpSpecializedILi3ELi2ELi4ENS5_IJNS4_1CILi1EEESB_SB_EEEEENS5_IJNSA_ILi128EEESE_SE_EEENS_10bfloat16_tENS5_IJlSB_lEEESG_SH_NS4_8TiledMMAINS4_8MMA_AtomIJNS4_20SM100_MMA_F16BF16_SSISG_SG_fLi128ELi128ELNS4_4UMMA5MajorE0ELSM_0ELNSL_7ScaleInE0ELSN_0EEEEEENS4_6LayoutISC_NS5_IJNSA_ILi0EEESR_SR_EEEEENS5_IJNS4_10UnderscoreESU_SU_EEEEENS4_13SM90_TMA_LOADENS4_14ComposedLayoutINS4_7SwizzleILi3ELi4ELi3EEENS4_18smem_ptr_flag_bitsILi16EEENSQ_INS5_IJNSA_ILi8EEENSA_ILi64EEEEEENS5_IJS14_SB_EEEEEEEvNS4_8identityESX_S18_vS19_EENS_8epilogue10collective18CollectiveEpilogueINS1B_23Sm100TmaWarpSpecializedILi4ELi2ELi32ELb1ELb0EEEJSF_NS5_IJNSQ_ISE_SB_EENSQ_INSA_ILi32EEESB_EEEEESG_SH_SG_SH_NS1B_6fusion15FusionCallbacksIS1F_NS1K_17LinearCombinationISG_fSG_fLNS_15FloatRoundStyleE2EEESF_S1J_JEEENS4_5SM1004TMEM4LOAD26SM100_TMEM_LOAD_32dp32b32xESX_NSY_INSZ_ILi2ELi4ELi3EEES12_NSQ_INS5_IJS13_S1H_EEENS5_IJS1H_SB_EEEEEEENS4_39AutoVectorizingCopyWithAssumedAlignmentILi128EEENS4_14SM90_TMA_STOREES1Y_S20_S20_EEEvvEEEEvNT_6ParamsE,"",@"SHT_CUDA_INFO"
	.sectionflags	@""
	.align	4


	//----- nvinfo : EIATTR_CUDA_API_VERSION
	.align		4
        /*0000*/ 	.byte	0x04, 0x37
        /*0002*/ 	.short	(.L_31 - .L_30)
.L_30:
        /*0004*/ 	.word	0x00000082


	//----- nvinfo : EIATTR_KPARAM_INFO
	.align		4
.L_31:
        /*0008*/ 	.byte	0x04, 0x17
        /*000a*/ 	.short	(.L_33 - .L_32)
.L_32:
        /*000c*/ 	.word	0x00000000
        /*0010*/ 	.short	0x0000
        /*0012*/ 	.short	0x0000
        /*0014*/ 	.byte	0x00, 0xf0, 0x01, 0x20


	//----- nvinfo : EIATTR_AT_ENTRY_FRAGMENTS
	.align		4
.L_33:
        /*0018*/ 	.byte	0x04, 0x4f
        /*001a*/ 	.short	(.L_35 - .L_34)


	//   ....[0]....
.L_34:
        /*001c*/ 	.word	0x00000006


	//----- nvinfo : EIATTR_RESERVED_SMEM_USED
	.align		4
.L_35:
        /*0020*/ 	.byte	0x01, 0x41
	.zero		2


	//----- nvinfo : EIATTR_SPARSE_MMA_MASK
	.align		4
        /*0024*/ 	.byte	0x03, 0x50
        /*0026*/ 	.short	0x0000


	//----- nvinfo : EIATTR_TCGEN05_1CTA_USED
	.align		4
        /*0028*/ 	.byte	0x01, 0x51
	.zero		2


	//----- nvinfo : EIATTR_MAXREG_COUNT
	.align		4
        /*002c*/ 	.byte	0x03, 0x1b
        /*002e*/ 	.short	0x00ff


	//----- nvinfo : EIATTR_NUM_BARRIERS
	.align		4
        /*0030*/ 	.byte	0x02, 0x4c
        /*0032*/ 	.byte	0x07
	.zero		1


	//----- nvinfo : EIATTR_EXTERNS
	.align		4
        /*0034*/ 	.byte	0x04, 0x0f
        /*0036*/ 	.short	(.L_37 - .L_36)


	//   ....[0]....
	.align		4
.L_36:
        /*0038*/ 	.word	index@(__assertfail)


	//----- nvinfo : EIATTR_MERCURY_ISA_VERSION
	.align		4
.L_37:
        /*003c*/ 	.byte	0x03, 0x5f
        /*003e*/ 	.short	0x0101


	//----- nvinfo : EIATTR_INT_WARP_WIDE_INSTR_OFFSETS
	.align		4
        /*0040*/ 	.byte	0x04, 0x31
        /*0042*/ 	.short	(.L_39 - .L_38)


	//   ....[0]....
.L_38:
        /*0044*/ 	.word	0x00001f00


	//   ....[1]....
        /*0048*/ 	.word	0x00003a70


	//   ....[2]....
        /*004c*/ 	.word	0x00003aa0


	//   ....[3]....
        /*0050*/ 	.word	0x00003af0


	//   ....[4]....
        /*0054*/ 	.word	0x00004410


	//   ....[5]....
        /*0058*/ 	.word	0x00004470


	//   ....[6]....
        /*005c*/ 	.word	0x00004550


	//   ....[7]....
        /*0060*/ 	.word	0x000045c0


	//   ....[8]....
        /*0064*/ 	.word	0x000046d0


	//   ....[9]....
        /*0068*/ 	.word	0x00004760


	//   ....[10]....
        /*006c*/ 	.word	0x00004930


	//   ....[11]....
        /*0070*/ 	.word	0x00004a90


	//----- nvinfo : EIATTR_COOP_GROUP_MASK_REGIDS
	.align		4
.L_39:
        /*0074*/ 	.byte	0x04, 0x29
        /*0076*/ 	.short	(.L_41 - .L_40)


	//   ....[0]....
.L_40:
        /*0078*/ 	.word	0xffffffff


	//   ....[1]....
        /*007c*/ 	.word	0xffffffff


	//   ....[2]....
        /*0080*/ 	.word	0xffffffff


	//   ....[3]....
        /*0084*/ 	.word	0xffffffff


	//   ....[4]....
        /*0088*/ 	.word	0xffffffff


	//   ....[5]....
        /*008c*/ 	.word	0xffffffff


	//   ....[6]....
        /*0090*/ 	.word	0xffffffff


	//   ....[7]....
        /*0094*/ 	.word	0xffffffff


	//   ....[8]....
        /*0098*/ 	.word	0xffffffff


	//   ....[9]....
        /*009c*/ 	.word	0xffffffff


	//   ....[10]....
        /*00a0*/ 	.word	0xffffffff


	//   ....[11]....
        /*00a4*/ 	.word	0xffffffff


	//   ....[12]....
        /*00a8*/ 	.word	0xffffffff


	//----- nvinfo : EIATTR_COOP_GROUP_INSTR_OFFSETS
	.align		4
.L_41:
        /*00ac*/ 	.byte	0x04, 0x28
        /*00ae*/ 	.short	(.L_43 - .L_42)


	//   ....[0]....
.L_42:
        /*00b0*/ 	.word	0x00000090


	//   ....[1]....
        /*00b4*/ 	.word	0x000004d0


	//   ....[2]....
        /*00b8*/ 	.word	0x00000620


	//   ....[3]....
        /*00bc*/ 	.word	0x000007c0


	//   ....[4]....
        /*00c0*/ 	.word	0x000008c0


	//   ....[5]....
        /*00c4*/ 	.word	0x00000a30


	//   ....[6]....
        /*00c8*/ 	.word	0x00000bd0


	//   ....[7]....
        /*00cc*/ 	.word	0x00001de0


	//   ....[8]....
        /*00d0*/ 	.word	0x00002b30


	//   ....[9]....
        /*00d4*/ 	.word	0x00002d40


	//   ....[10]....
        /*00d8*/ 	.word	0x00002d70


	//   ....[11]....
        /*00dc*/ 	.word	0x00003960


	//   ....[12]....
        /*00e0*/ 	.word	0x00003b90


	//----- nvinfo : EIATTR_VRC_CTA_INIT_COUNT
	.align		4
.L_43:
        /*00e4*/ 	.byte	0x02, 0x4a
        /*00e6*/ 	.byte	0x80
	.zero		1


	//----- nvinfo : EIATTR_SYSCALL_OFFSETS
	.align		4
        /*00e8*/ 	.byte	0x04, 0x46
        /*00ea*/ 	.short	(.L_45 - .L_44)


	//   ....[0]....
.L_44:
        /*00ec*/ 	.word	0x00005510


	//   ....[1]....
        /*00f0*/ 	.word	0x00005600


	//   ....[2]....
        /*00f4*/ 	.word	0x00005d70


	//   ....[3]....
        /*00f8*/ 	.word	0x000069f0


	//   ....[4]....
        /*00fc*/ 	.word	0x00007640


	//   ....[5]....
        /*0100*/ 	.word	0x00008290


	//----- nvinfo : EIATTR_MBARRIER_INSTR_OFFSETS
	.align		4
.L_45:
        /*0104*/ 	.byte	0x04, 0x39
        /*0106*/ 	.short	(.L_47 - .L_46)


	//   ....[0]....
.L_46:
        /*0108*/ 	.word	0x000005b0
        /*010c*/ 	.word	0x000000ff
        /*0110*/ 	.word	0x00000000
        /*0114*/ 	.short	0x0100
        /*0116*/ 	.byte	0x05
	.zero		1


	//   ....[1]....
        /*0118*/ 	.word	0x000005c0
        /*011c*/ 	.word	0x000000ff
        /*0120*/ 	.word	0x00000018
        /*0124*/ 	.short	0x0100
        /*0126*/ 	.byte	0x05
	.zero		1


	//   ....[2]....
        /*0128*/ 	.word	0x000005d0
        /*012c*/ 	.word	0x000000ff
        /*0130*/ 	.word	0x00000008
        /*0134*/ 	.short	0x0100
        /*0136*/ 	.byte	0x05
	.zero		1


	//   ....[3]....
        /*0138*/ 	.word	0x000005e0
        /*013c*/ 	.word	0x000000ff
        /*0140*/ 	.word	0x00000020
        /*0144*/ 	.short	0x0100
        /*0146*/ 	.byte	0x05
	.zero		1


	//   ....[4]....
        /*0148*/ 	.word	0x000005f0
        /*014c*/ 	.word	0x000000ff
        /*0150*/ 	.word	0x00000010
        /*0154*/ 	.short	0x0100
        /*0156*/ 	.byte	0x05
	.zero		1


	//   ....[5]....
        /*0158*/ 	.word	0x00000600
        /*015c*/ 	.word	0x000000ff
        /*0160*/ 	.word	0x00000028
        /*0164*/ 	.short	0x0100
        /*0166*/ 	.byte	0x05
	.zero		1


	//   ....[6]....
        /*0168*/ 	.word	0x00000730
        /*016c*/ 	.word	0x000000ff
        /*0170*/ 	.word	0x00000030
        /*0174*/ 	.short	0x0100
        /*0176*/ 	.byte	0x07
	.zero		1


	//   ....[7]....
        /*0178*/ 	.word	0x00000740
        /*017c*/ 	.word	0x000000ff
        /*0180*/ 	.word	0x00000050
        /*0184*/ 	.short	0x0100
        /*0186*/ 	.byte	0x07
	.zero		1


	//   ....[8]....
        /*0188*/ 	.word	0x00000750
        /*018c*/ 	.word	0x000000ff
        /*0190*/ 	.word	0x00000038
        /*0194*/ 	.short	0x0100
        /*0196*/ 	.byte	0x07
	.zero		1


	//   ....[9]....
        /*0198*/ 	.word	0x00000760
        /*019c*/ 	.word	0x000000ff
        /*01a0*/ 	.word	0x00000058
        /*01a4*/ 	.short	0x0100
        /*01a6*/ 	.byte	0x07
	.zero		1


	//   ....[10]....
        /*01a8*/ 	.word	0x00000770
        /*01ac*/ 	.word	0x000000ff
        /*01b0*/ 	.word	0x00000040
        /*01b4*/ 	.short	0x0100
        /*01b6*/ 	.byte	0x07
	.zero		1


	//   ....[11]....
        /*01b8*/ 	.word	0x00000780
        /*01bc*/ 	.word	0x000000ff
        /*01c0*/ 	.word	0x00000060
        /*01c4*/ 	.short	0x0100
        /*01c6*/ 	.byte	0x07
	.zero		1


	//   ....[12]....
        /*01c8*/ 	.word	0x00000790
        /*01cc*/ 	.word	0x000000ff
        /*01d0*/ 	.word	0x00000048
        /*01d4*/ 	.short	0x0100
        /*01d6*/ 	.byte	0x07
	.zero		1


	//   ....[13]....
        /*01d8*/ 	.word	0x000007a0
        /*01dc*/ 	.word	0x000000ff
        /*01e0*/ 	.word	0x00000068
        /*01e4*/ 	.short	0x0100
        /*01e6*/ 	.byte	0x07
	.zero		1


	//   ....[14]....
        /*01e8*/ 	.word	0x00000890
        /*01ec*/ 	.word	0x000000ff
        /*01f0*/ 	.word	0x00000070
        /*01f4*/ 	.short	0x0100
        /*01f6*/ 	.byte	0x05
	.zero		1


	//   ....[15]....
        /*01f8*/ 	.word	0x000008a0
        /*01fc*/ 	.word	0x000000ff
        /*0200*/ 	.word	0x00000078
        /*0204*/ 	.short	0x0100
        /*0206*/ 	.byte	0x05
	.zero		1


	//   ....[16]....
        /*0208*/ 	.word	0x000009e0
        /*020c*/ 	.word	0x000000ff
        /*0210*/ 	.word	0x00000080
        /*0214*/ 	.short	0x0100
        /*0216*/ 	.byte	0x05
	.zero		1


	//   ....[17]....
        /*0218*/ 	.word	0x000009f0
        /*021c*/ 	.word	0x000000ff
        /*0220*/ 	.word	0x00000090
        /*0224*/ 	.short	0x0100
        /*0226*/ 	.byte	0x05
	.zero		1


	//   ....[18]....
        /*0228*/ 	.word	0x00000a00
        /*022c*/ 	.word	0x000000ff
        /*0230*/ 	.word	0x00000088
        /*0234*/ 	.short	0x0100
        /*0236*/ 	.byte	0x05
	.zero		1


	//   ....[19]....
        /*0238*/ 	.word	0x00000a10
        /*023c*/ 	.word	0x000000ff
        /*0240*/ 	.word	0x00000098
        /*0244*/ 	.short	0x0100
        /*0246*/ 	.byte	0x05
	.zero		1


	//   ....[20]....
        /*0248*/ 	.word	0x00000b40
        /*024c*/ 	.word	0x000000ff
        /*0250*/ 	.word	0x000000a0
        /*0254*/ 	.short	0x0100
        /*0256*/ 	.byte	0x07
	.zero		1


	//   ....[21]....
        /*0258*/ 	.word	0x00000b50
        /*025c*/ 	.word	0x000000ff
        /*0260*/ 	.word	0x000000c0
        /*0264*/ 	.short	0x0100
        /*0266*/ 	.byte	0x07
	.zero		1


	//   ....[22]....
        /*0268*/ 	.word	0x00000b60
        /*026c*/ 	.word	0x000000ff
        /*0270*/ 	.word	0x000000a8
        /*0274*/ 	.short	0x0100
        /*0276*/ 	.byte	0x07
	.zero		1


	//   ....[23]....
        /*0278*/ 	.word	0x00000b70
        /*027c*/ 	.word	0x000000ff
        /*0280*/ 	.word	0x000000c8
        /*0284*/ 	.short	0x0100
        /*0286*/ 	.byte	0x07
	.zero		1


	//   ....[24]....
        /*0288*/ 	.word	0x00000b80
        /*028c*/ 	.word	0x000000ff
        /*0290*/ 	.word	0x000000b0
        /*0294*/ 	.short	0x0100
        /*0296*/ 	.byte	0x07
	.zero		1


	//   ....[25]....
        /*0298*/ 	.word	0x00000b90
        /*029c*/ 	.word	0x000000ff
        /*02a0*/ 	.word	0x000000d0
        /*02a4*/ 	.short	0x0100
        /*02a6*/ 	.byte	0x07
	.zero		1


	//   ....[26]....
        /*02a8*/ 	.word	0x00000ba0
        /*02ac*/ 	.word	0x000000ff
        /*02b0*/ 	.word	0x000000b8
        /*02b4*/ 	.short	0x0100
        /*02b6*/ 	.byte	0x07
	.zero		1


	//   ....[27]....
        /*02b8*/ 	.word	0x00000bb0
        /*02bc*/ 	.word	0x000000ff
        /*02c0*/ 	.word	0x000000d8
        /*02c4*/ 	.short	0x0100
        /*02c6*/ 	.byte	0x07
	.zero		1


	//   ....[28]....
        /*02c8*/ 	.word	0x00000ca0
        /*02cc*/ 	.word	0x000000ff
        /*02d0*/ 	.word	0x000000e0
        /*02d4*/ 	.short	0x0100
        /*02d6*/ 	.byte	0x05
	.zero		1


	//   ....[29]....
        /*02d8*/ 	.word	0x00000cb0
        /*02dc*/ 	.word	0x000000ff
        /*02e0*/ 	.word	0x000000f0
        /*02e4*/ 	.short	0x0100
        /*02e6*/ 	.byte	0x05
	.zero		1


	//   ....[30]....
        /*02e8*/ 	.word	0x00000cc0
        /*02ec*/ 	.word	0x000000ff
        /*02f0*/ 	.word	0x000000e8
        /*02f4*/ 	.short	0x0100
        /*02f6*/ 	.byte	0x05
	.zero		1


	//   ....[31]....
        /*02f8*/ 	.word	0x00000cd0
        /*02fc*/ 	.word	0x000000ff
        /*0300*/ 	.word	0x000000f8
        /*0304*/ 	.short	0x0100
        /*0306*/ 	.byte	0x05
	.zero		1


	//   ....[32]....
        /*0308*/ 	.word	0x000015a0
        /*030c*/ 	.word	0x00000002
        /*0310*/ 	.word	0x000000f0
        /*0314*/ 	.short	0x010a
        /*0316*/ 	.byte	0xff
	.zero		1


	//   ....[33]....
        /*0318*/ 	.word	0x000015d0
        /*031c*/ 	.word	0x00000002
        /*0320*/ 	.word	0x000000e0
        /*0324*/ 	.short	0x0101
        /*0326*/ 	.byte	0xff
	.zero		1


	//   ....[34]....
        /*0328*/ 	.word	0x000016a0
        /*032c*/ 	.word	0x000000ff
        /*0330*/ 	.word	0x00000018
        /*0334*/ 	.short	0x010a
        /*0336*/ 	.byte	0x08
	.zero		1


	//   ....[35]....
        /*0338*/ 	.word	0x00001740
        /*033c*/ 	.word	0x000000ff
        /*0340*/ 	.word	0x00000018
        /*0344*/ 	.short	0x010a
        /*0346*/ 	.byte	0x21
	.zero		1


	//   ....[36]....
        /*0348*/ 	.word	0x00001890
        /*034c*/ 	.word	0x000000ff
        /*0350*/ 	.word	0x00000018
        /*0354*/ 	.short	0x010a
        /*0356*/ 	.byte	0x08
	.zero		1


	//   ....[37]....
        /*0358*/ 	.word	0x00001a50
        /*035c*/ 	.word	0x000000ff
        /*0360*/ 	.word	0x00000078
        /*0364*/ 	.short	0x0101
        /*0366*/ 	.byte	0x04
	.zero		1


	//   ....[38]....
        /*0368*/ 	.word	0x00001a70
        /*036c*/ 	.word	0x000000ff
        /*0370*/ 	.word	0x00000018
        /*0374*/ 	.short	0x010a
        /*0376*/ 	.byte	0x08
	.zero		1


	//   ....[39]....
        /*0378*/ 	.word	0x00001af0
        /*037c*/ 	.word	0x000000ff
        /*0380*/ 	.word	0x00000018
        /*0384*/ 	.short	0x010a
        /*0386*/ 	.byte	0x21
	.zero		1


	//   ....[40]....
        /*0388*/ 	.word	0x00001c40
        /*038c*/ 	.word	0x000000ff
        /*0390*/ 	.word	0x00000018
        /*0394*/ 	.short	0x010a
        /*0396*/ 	.byte	0x08
	.zero		1


	//   ....[41]....
        /*0398*/ 	.word	0x00001e10
        /*039c*/ 	.word	0x00000002
        /*03a0*/ 	.word	0x00000080
        /*03a4*/ 	.short	0x010a
        /*03a6*/ 	.byte	0xff
	.zero		1


	//   ....[42]....
        /*03a8*/ 	.word	0x00001ed0
        /*03ac*/ 	.word	0x00000002
        /*03b0*/ 	.word	0x00000000
        /*03b4*/ 	.short	0x0101
        /*03b6*/ 	.byte	0xff
	.zero		1


	//   ....[43]....
        /*03b8*/ 	.word	0x00002430
        /*03bc*/ 	.word	0x000000ff
        /*03c0*/ 	.word	0x00000000
        /*03c4*/ 	.short	0x010a
        /*03c6*/ 	.byte	0x05
	.zero		1


	//   ....[44]....
        /*03c8*/ 	.word	0x000024c0
        /*03cc*/ 	.word	0x000000ff
        /*03d0*/ 	.word	0x00000000
        /*03d4*/ 	.short	0x010a
        /*03d6*/ 	.byte	0x05
	.zero		1


	//   ....[45]....
        /*03d8*/ 	.word	0x00002560
        /*03dc*/ 	.word	0x00000000
        /*03e0*/ 	.word	0x00000000
        /*03e4*/ 	.short	0x010a
        /*03e6*/ 	.byte	0xff
	.zero		1


	//   ....[46]....
        /*03e8*/ 	.word	0x00002680
        /*03ec*/ 	.word	0x00000000
        /*03f0*/ 	.word	0x000000e0
        /*03f4*/ 	.short	0x010a
        /*03f6*/ 	.byte	0xff
	.zero		1


	//   ....[47]....
        /*03f8*/ 	.word	0x000026f0
        /*03fc*/ 	.word	0x00000000
        /*0400*/ 	.word	0x00000000
        /*0404*/ 	.short	0x0101
        /*0406*/ 	.byte	0xff
	.zero		1


	//   ....[48]....
        /*0408*/ 	.word	0x00002710
        /*040c*/ 	.word	0x000000ff
        /*0410*/ 	.word	0x00000090
        /*0414*/ 	.short	0x010a
        /*0416*/ 	.byte	0x05
	.zero		1


	//   ....[49]....
        /*0418*/ 	.word	0x00002830
        /*041c*/ 	.word	0x00000000
        /*0420*/ 	.word	0x00000080
        /*0424*/ 	.short	0x010a
        /*0426*/ 	.byte	0xff
	.zero		1


	//   ....[50]....
        /*0428*/ 	.word	0x00002930
        /*042c*/ 	.word	0x00000000
        /*0430*/ 	.word	0x00000000
        /*0434*/ 	.short	0x0101
        /*0436*/ 	.byte	0xff
	.zero		1


	//   ....[51]....
        /*0438*/ 	.word	0x000029c0
        /*043c*/ 	.word	0x000000ff
        /*0440*/ 	.word	0x00000090
        /*0444*/ 	.short	0x0106
        /*0446*/ 	.byte	0x05
	.zero		1


	//   ....[52]....
        /*0448*/ 	.word	0x000029e0
        /*044c*/ 	.word	0x000000ff
        /*0450*/ 	.word	0x00000090
        /*0454*/ 	.short	0x010a
        /*0456*/ 	.byte	0x05
	.zero		1


	//   ....[53]....
        /*0458*/ 	.word	0x00002a70
        /*045c*/ 	.word	0x000000ff
        /*0460*/ 	.word	0x00000090
        /*0464*/ 	.short	0x0106
        /*0466*/ 	.byte	0x04
	.zero		1


	//   ....[54]....
        /*0468*/ 	.word	0x00002ab0
        /*046c*/ 	.word	0x00000000
        /*0470*/ 	.word	0x00000090
        /*0474*/ 	.short	0x010a
        /*0476*/ 	.byte	0xff
	.zero		1


	//   ....[55]....
        /*0478*/ 	.word	0x00003070
        /*047c*/ 	.word	0x00000000
        /*0480*/ 	.word	0x00000080
        /*0484*/ 	.short	0x010a
        /*0486*/ 	.byte	0xff
	.zero		1


	//   ....[56]....
        /*0488*/ 	.word	0x00003170
        /*048c*/ 	.word	0x00000003
        /*0490*/ 	.word	0x00000000
        /*0494*/ 	.short	0x0101
        /*0496*/ 	.byte	0xff
	.zero		1


	//   ....[57]....
        /*0498*/ 	.word	0x00003180
        /*049c*/ 	.word	0x000000ff
        /*04a0*/ 	.word	0x00000000
        /*04a4*/ 	.short	0x010a
        /*04a6*/ 	.byte	0x07
	.zero		1


	//   ....[58]....
        /*04a8*/ 	.word	0x000031b0
        /*04ac*/ 	.word	0x000000ff
        /*04b0*/ 	.word	0x000000c0
        /*04b4*/ 	.short	0x010a
        /*04b6*/ 	.byte	0x06
	.zero		1


	//   ....[59]....
        /*04b8*/ 	.word	0x00003280
        /*04bc*/ 	.word	0x000000ff
        /*04c0*/ 	.word	0x00000000
        /*04c4*/ 	.short	0x010a
        /*04c6*/ 	.byte	0x0b
	.zero		1


	//   ....[60]....
        /*04c8*/ 	.word	0x000033b0
        /*04cc*/ 	.word	0x000000ff
        /*04d0*/ 	.word	0x00000000
        /*04d4*/ 	.short	0x010a
        /*04d6*/ 	.byte	0x22
	.zero		1


	//   ....[61]....
        /*04d8*/ 	.word	0x00003790
        /*04dc*/ 	.word	0x000000ff
        /*04e0*/ 	.word	0x00000000
        /*04e4*/ 	.short	0x010a
        /*04e6*/ 	.byte	0x06
	.zero		1


	//   ....[62]....
        /*04e8*/ 	.word	0x00003820
        /*04ec*/ 	.word	0x000000ff
        /*04f0*/ 	.word	0x00000000
        /*04f4*/ 	.short	0x010a
        /*04f6*/ 	.byte	0x06
	.zero		1


	//   ....[63]....
        /*04f8*/ 	.word	0x000038b0
        /*04fc*/ 	.word	0x000000ff
        /*0500*/ 	.word	0x00000000
        /*0504*/ 	.short	0x010a
        /*0506*/ 	.byte	0x06
	.zero		1


	//   ....[64]....
        /*0508*/ 	.word	0x00003940
        /*050c*/ 	.word	0x000000ff
        /*0510*/ 	.word	0x00000000
        /*0514*/ 	.short	0x010a
        /*0516*/ 	.byte	0x07
	.zero		1


	//   ....[65]....
        /*0518*/ 	.word	0x00003dc0
        /*051c*/ 	.word	0x00000000
        /*0520*/ 	.word	0x00000080
        /*0524*/ 	.short	0x010a
        /*0526*/ 	.byte	0xff
	.zero		1


	//   ....[66]....
        /*0528*/ 	.word	0x00003e80
        /*052c*/ 	.word	0x00000000
        /*0530*/ 	.word	0x00000000
        /*0534*/ 	.short	0x0101
        /*0536*/ 	.byte	0xff
	.zero		1


	//   ....[67]....
        /*0538*/ 	.word	0x000041a0
        /*053c*/ 	.word	0x000000ff
        /*0540*/ 	.word	0x00000078
        /*0544*/ 	.short	0x010a
        /*0546*/ 	.byte	0x07
	.zero		1


	//   ....[68]....
        /*0548*/ 	.word	0x00004390
        /*054c*/ 	.word	0x000000ff
        /*0550*/ 	.word	0x00000050
        /*0554*/ 	.short	0x010a
        /*0556*/ 	.byte	0x07
	.zero		1


	//   ....[69]....
        /*0558*/ 	.word	0x00004500
        /*055c*/ 	.word	0x000000ff
        /*0560*/ 	.word	0x00000030
        /*0564*/ 	.short	0x010b
        /*0566*/ 	.byte	0x07
	.zero		1


	//   ....[70]....
        /*0568*/ 	.word	0x00004510
        /*056c*/ 	.word	0x000000ff
        /*0570*/ 	.word	0x00000000
        /*0574*/ 	.short	0x0101
        /*0576*/ 	.byte	0x08
	.zero		1


	//   ....[71]....
        /*0578*/ 	.word	0x00004520
        /*057c*/ 	.word	0x000000ff
        /*0580*/ 	.word	0x00000058
        /*0584*/ 	.short	0x010a
        /*0586*/ 	.byte	0x07
	.zero		1


	//   ....[72]....
        /*0588*/ 	.word	0x00004670
        /*058c*/ 	.word	0x000000ff
        /*0590*/ 	.word	0x00000038
        /*0594*/ 	.short	0x010b
        /*0596*/ 	.byte	0x07
	.zero		1


	//   ....[73]....
        /*0598*/ 	.word	0x00004680
        /*059c*/ 	.word	0x000000ff
        /*05a0*/ 	.word	0x00000000
        /*05a4*/ 	.short	0x0101
        /*05a6*/ 	.byte	0x08
	.zero		1


	//   ....[74]....
        /*05a8*/ 	.word	0x00004690
        /*05ac*/ 	.word	0x000000ff
        /*05b0*/ 	.word	0x00000060
        /*05b4*/ 	.short	0x010a
        /*05b6*/ 	.byte	0x07
	.zero		1


	//   ....[75]....
        /*05b8*/ 	.word	0x00004810
        /*05bc*/ 	.word	0x000000ff
        /*05c0*/ 	.word	0x00000040
        /*05c4*/ 	.short	0x010b
        /*05c6*/ 	.byte	0x07
	.zero		1


	//   ....[76]....
        /*05c8*/ 	.word	0x00004850
        /*05cc*/ 	.word	0x000000ff
        /*05d0*/ 	.word	0x00000000
        /*05d4*/ 	.short	0x0101
        /*05d6*/ 	.byte	0x08
	.zero		1


	//   ....[77]....
        /*05d8*/ 	.word	0x00004890
        /*05dc*/ 	.word	0x000000ff
        /*05e0*/ 	.word	0x00000068
        /*05e4*/ 	.short	0x010a
        /*05e6*/ 	.byte	0x07
	.zero		1


	//   ....[78]....
        /*05e8*/ 	.word	0x00004ad0
        /*05ec*/ 	.word	0x000000ff
        /*05f0*/ 	.word	0x00000048
        /*05f4*/ 	.short	0x010b
        /*05f6*/ 	.byte	0x07
	.zero		1


	//   ....[79]....
        /*05f8*/ 	.word	0x00004af0
        /*05fc*/ 	.word	0x000000ff
        /*0600*/ 	.word	0x00000000
        /*0604*/ 	.short	0x0101
        /*0606*/ 	.byte	0x0d
	.zero		1


	//   ....[80]....
        /*0608*/ 	.word	0x00004b20
        /*060c*/ 	.word	0x000000ff
        /*0610*/ 	.word	0x00000050
        /*0614*/ 	.short	0x010a
        /*0616*/ 	.byte	0x07
	.zero		1


	//   ....[81]....
        /*0618*/ 	.word	0x00004b40
        /*061c*/ 	.word	0x000000ff
        /*0620*/ 	.word	0x00000058
        /*0624*/ 	.short	0x010a
        /*0626*/ 	.byte	0x07
	.zero		1


	//   ....[82]....
        /*0628*/ 	.word	0x00004b60
        /*062c*/ 	.word	0x000000ff
        /*0630*/ 	.word	0x00000060
        /*0634*/ 	.short	0x010a
        /*0636*/ 	.byte	0x07
	.zero		1


	//   ....[83]....
        /*0638*/ 	.word	0x00004ba0
        /*063c*/ 	.word	0x00000000
        /*0640*/ 	.word	0x00000068
        /*0644*/ 	.short	0x010a
        /*0646*/ 	.byte	0xff
	.zero		1


	//   ....[84]....
        /*0648*/ 	.word	0x00004ed0
        /*064c*/ 	.word	0x00000000
        /*0650*/ 	.word	0x00000080
        /*0654*/ 	.short	0x010a
        /*0656*/ 	.byte	0xff
	.zero		1


	//   ....[85]....
        /*0658*/ 	.word	0x00004fe0
        /*065c*/ 	.word	0x00000000
        /*0660*/ 	.word	0x00000000
        /*0664*/ 	.short	0x0101
        /*0666*/ 	.byte	0xff
	.zero		1


	//   ....[86]....
        /*0668*/ 	.word	0x00005a30
        /*066c*/ 	.word	0x000000ff
        /*0670*/ 	.word	0x00000030
        /*0674*/ 	.short	0x010a
        /*0676*/ 	.byte	0x30
	.zero		1


	//   ....[87]....
        /*0678*/ 	.word	0x00005a70
        /*067c*/ 	.word	0x00000040
        /*0680*/ 	.word	0x000000a0
        /*0684*/ 	.short	0x010a
        /*0686*/ 	.byte	0xff
	.zero		1


	//   ....[88]....
        /*0688*/ 	.word	0x00005b60
        /*068c*/ 	.word	0x000000ff
        /*0690*/ 	.word	0x00000030
        /*0694*/ 	.short	0x010a
        /*0696*/ 	.byte	0x30
	.zero		1


	//   ....[89]....
        /*0698*/ 	.word	0x00005c50
        /*069c*/ 	.word	0x00000040
        /*06a0*/ 	.word	0x000000a0
        /*06a4*/ 	.short	0x010a
        /*06a6*/ 	.byte	0xff
	.zero		1


	//   ....[90]....
        /*06a8*/ 	.word	0x00006720
        /*06ac*/ 	.word	0x00000000
        /*06b0*/ 	.word	0x00000000
        /*06b4*/ 	.short	0x0101
        /*06b6*/ 	.byte	0xff
	.zero		1


	//   ....[91]....
        /*06b8*/ 	.word	0x00006730
        /*06bc*/ 	.word	0x00000002
        /*06c0*/ 	.word	0x00000030
        /*06c4*/ 	.short	0x010a
        /*06c6*/ 	.byte	0xff
	.zero		1


	//   ....[92]....
        /*06c8*/ 	.word	0x00006810
        /*06cc*/ 	.word	0x00000002
        /*06d0*/ 	.word	0x00000030
        /*06d4*/ 	.short	0x010a
        /*06d6*/ 	.byte	0xff
	.zero		1


	//   ....[93]....
        /*06d8*/ 	.word	0x00007370
        /*06dc*/ 	.word	0x00000048
        /*06e0*/ 	.word	0x00000000
        /*06e4*/ 	.short	0x0101
        /*06e6*/ 	.byte	0xff
	.zero		1


	//   ....[94]....
        /*06e8*/ 	.word	0x00007390
        /*06ec*/ 	.word	0x00000000
        /*06f0*/ 	.word	0x00000030
        /*06f4*/ 	.short	0x010a
        /*06f6*/ 	.byte	0xff
	.zero		1


	//   ....[95]....
        /*06f8*/ 	.word	0x00007460
        /*06fc*/ 	.word	0x00000000
        /*0700*/ 	.word	0x00000030
        /*0704*/ 	.short	0x010a
        /*0706*/ 	.byte	0xff
	.zero		1


	//   ....[96]....
        /*0708*/ 	.word	0x00007fc0
        /*070c*/ 	.word	0x00000048
        /*0710*/ 	.word	0x00000000
        /*0714*/ 	.short	0x0101
        /*0716*/ 	.byte	0xff
	.zero		1


	//   ....[97]....
        /*0718*/ 	.word	0x00007fe0
        /*071c*/ 	.word	0x00000000
        /*0720*/ 	.word	0x00000030
        /*0724*/ 	.short	0x010a
        /*0726*/ 	.byte	0xff
	.zero		1


	//   ....[98]....
        /*0728*/ 	.word	0x000080b0
        /*072c*/ 	.word	0x00000000
        /*0730*/ 	.word	0x00000030
        /*0734*/ 	.short	0x010a
        /*0736*/ 	.byte	0xff
	.zero		1


	//   ....[99]....
        /*0738*/ 	.word	0x00008410
        /*073c*/ 	.word	0x000000ff
        /*0740*/ 	.word	0x00000000
        /*0744*/ 	.short	0x0101
        /*0746*/ 	.byte	0x05
	.zero		1


	//   ....[100]....
        /*0748*/ 	.word	0x00008c70
        /*074c*/ 	.word	0x00000000
        /*0750*/ 	.word	0x00000000
        /*0754*/ 	.short	0x0101
        /*0756*/ 	.byte	0xff
	.zero		1


	//   ....[101]....
        /*0758*/ 	.word	0x00008ee0
        /*075c*/ 	.word	0x000000ff
        /*0760*/ 	.word	0x00000000
        /*0764*/ 	.short	0x0101
        /*0766*/ 	.byte	0x04
	.zero		1


	//   ....[102]....
        /*0768*/ 	.word	0x00008f00
        /*076c*/ 	.word	0x00000002
        /*0770*/ 	.word	0x000000f0
        /*0774*/ 	.short	0x010a
        /*0776*/ 	.byte	0xff
	.zero		1


	//   ....[103]....
        /*0778*/ 	.word	0x00008f60
        /*077c*/ 	.word	0x00000002
        /*0780*/ 	.word	0x00000018
        /*0784*/ 	.short	0x010a
        /*0786*/ 	.byte	0xff
	.zero		1


	//   ....[104]....
        /*0788*/ 	.word	0x00008fc0
        /*078c*/ 	.word	0x00000002
        /*0790*/ 	.word	0x00000018
        /*0794*/ 	.short	0x010a
        /*0796*/ 	.byte	0xff
	.zero		1


	//   ....[105]....
        /*0798*/ 	.word	0x00009010
        /*079c*/ 	.word	0x00000002
        /*07a0*/ 	.word	0x00000080
        /*07a4*/ 	.short	0x010a
        /*07a6*/ 	.byte	0xff
	.zero		1


	//   ....[106]....
        /*07a8*/ 	.word	0x00009070
        /*07ac*/ 	.word	0x00000000
        /*07b0*/ 	.word	0x00000000
        /*07b4*/ 	.short	0x010a
        /*07b6*/ 	.byte	0xff
	.zero		1


	//   ....[107]....
        /*07b8*/ 	.word	0x000090d0
        /*07bc*/ 	.word	0x00000000
        /*07c0*/ 	.word	0x00000000
        /*07c4*/ 	.short	0x010a
        /*07c6*/ 	.byte	0xff
	.zero		1


	//   ....[108]....
        /*07c8*/ 	.word	0x00009120
        /*07cc*/ 	.word	0x00000000
        /*07d0*/ 	.word	0x000000e0
        /*07d4*/ 	.short	0x010a
        /*07d6*/ 	.byte	0xff
	.zero		1


	//   ....[109]....
        /*07d8*/ 	.word	0x00009180
        /*07dc*/ 	.word	0x00000000
        /*07e0*/ 	.word	0x00000090
        /*07e4*/ 	.short	0x010a
        /*07e6*/ 	.byte	0xff
	.zero		1


	//   ....[110]....
        /*07e8*/ 	.word	0x000091d0
        /*07ec*/ 	.word	0x00000000
        /*07f0*/ 	.word	0x00000080
        /*07f4*/ 	.short	0x010a
        /*07f6*/ 	.byte	0xff
	.zero		1


	//   ....[111]....
        /*07f8*/ 	.word	0x00009230
        /*07fc*/ 	.word	0x00000000
        /*0800*/ 	.word	0x00000090
        /*0804*/ 	.short	0x010a
        /*0806*/ 	.byte	0xff
	.zero		1


	//   ....[112]....
        /*0808*/ 	.word	0x00009280
        /*080c*/ 	.word	0x00000000
        /*0810*/ 	.word	0x00000080
        /*0814*/ 	.short	0x010a
        /*0816*/ 	.byte	0xff
	.zero		1


	//   ....[113]....
        /*0818*/ 	.word	0x000092e0
        /*081c*/ 	.word	0x00000002
        /*0820*/ 	.word	0x000000c0
        /*0824*/ 	.short	0x010a
        /*0826*/ 	.byte	0xff
	.zero		1


	//   ....[114]....
        /*0828*/ 	.word	0x00009340
        /*082c*/ 	.word	0x00000000
        /*0830*/ 	.word	0x00000000
        /*0834*/ 	.short	0x010a
        /*0836*/ 	.byte	0xff
	.zero		1


	//   ....[115]....
        /*0838*/ 	.word	0x000093a0
        /*083c*/ 	.word	0x00000000
        /*0840*/ 	.word	0x00000000
        /*0844*/ 	.short	0x010a
        /*0846*/ 	.byte	0xff
	.zero		1


	//   ....[116]....
        /*0848*/ 	.word	0x00009400
        /*084c*/ 	.word	0x00000000
        /*0850*/ 	.word	0x00000000
        /*0854*/ 	.short	0x010a
        /*0856*/ 	.byte	0xff
	.zero		1


	//   ....[117]....
        /*0858*/ 	.word	0x00009460
        /*085c*/ 	.word	0x00000000
        /*0860*/ 	.word	0x00000000
        /*0864*/ 	.short	0x010a
        /*0866*/ 	.byte	0xff
	.zero		1


	//   ....[118]....
        /*0868*/ 	.word	0x000094c0
        /*086c*/ 	.word	0x00000000
        /*0870*/ 	.word	0x00000000
        /*0874*/ 	.short	0x010a
        /*0876*/ 	.byte	0xff
	.zero		1


	//   ....[119]....
        /*0878*/ 	.word	0x00009510
        /*087c*/ 	.word	0x00000000
        /*0880*/ 	.word	0x00000080
        /*0884*/ 	.short	0x010a
        /*0886*/ 	.byte	0xff
	.zero		1


	//   ....[120]....
        /*0888*/ 	.word	0x00009570
        /*088c*/ 	.word	0x00000000
        /*0890*/ 	.word	0x00000078
        /*0894*/ 	.short	0x010a
        /*0896*/ 	.byte	0xff
	.zero		1


	//   ....[121]....
        /*0898*/ 	.word	0x000095d0
        /*089c*/ 	.word	0x00000000
        /*08a0*/ 	.word	0x00000050
        /*08a4*/ 	.short	0x010a
        /*08a6*/ 	.byte	0xff
	.zero		1


	//   ....[122]....
        /*08a8*/ 	.word	0x00009630
        /*08ac*/ 	.word	0x00000000
        /*08b0*/ 	.word	0x00000058
        /*08b4*/ 	.short	0x010a
        /*08b6*/ 	.byte	0xff
	.zero		1


	//   ....[123]....
        /*08b8*/ 	.word	0x00009690
        /*08bc*/ 	.word	0x00000000
        /*08c0*/ 	.word	0x00000060
        /*08c4*/ 	.short	0x010a
        /*08c6*/ 	.byte	0xff
	.zero		1


	//   ....[124]....
        /*08c8*/ 	.word	0x000096f0
        /*08cc*/ 	.word	0x00000000
        /*08d0*/ 	.word	0x00000068
        /*08d4*/ 	.short	0x010a
        /*08d6*/ 	.byte	0xff
	.zero		1


	//   ....[125]....
        /*08d8*/ 	.word	0x00009750
        /*08dc*/ 	.word	0x00000000
        /*08e0*/ 	.word	0x00000050
        /*08e4*/ 	.short	0x010a
        /*08e6*/ 	.byte	0xff
	.zero		1


	//   ....[126]....
        /*08e8*/ 	.word	0x000097b0
        /*08ec*/ 	.word	0x00000000
        /*08f0*/ 	.word	0x00000058
        /*08f4*/ 	.short	0x010a
        /*08f6*/ 	.byte	0xff
	.zero		1


	//   ....[127]....
        /*08f8*/ 	.word	0x00009810
        /*08fc*/ 	.word	0x00000000
        /*0900*/ 	.word	0x00000060
        /*0904*/ 	.short	0x010a
        /*0906*/ 	.byte	0xff
	.zero		1


	//   ....[128]....
        /*0908*/ 	.word	0x00009860
        /*090c*/ 	.word	0x00000000
        /*0910*/ 	.word	0x00000080
        /*0914*/ 	.short	0x010a
        /*0916*/ 	.byte	0xff
	.zero		1


	//   ....[129]....
        /*0918*/ 	.word	0x000098c0
        /*091c*/ 	.word	0x00000002
        /*0920*/ 	.word	0x00000030
        /*0924*/ 	.short	0x010a
        /*0926*/ 	.byte	0xff
	.zero		1


	//   ....[130]....
        /*0928*/ 	.word	0x00009910
        /*092c*/ 	.word	0x00000040
        /*0930*/ 	.word	0x000000a0
        /*0934*/ 	.short	0x010a
        /*0936*/ 	.byte	0xff
	.zero		1


	//   ....[131]....
        /*0938*/ 	.word	0x00009960
        /*093c*/ 	.word	0x00000002
        /*0940*/ 	.word	0x00000030
        /*0944*/ 	.short	0x010a
        /*0946*/ 	.byte	0xff
	.zero		1


	//   ....[132]....
        /*0948*/ 	.word	0x000099b0
        /*094c*/ 	.word	0x00000000
        /*0950*/ 	.word	0x00000030
        /*0954*/ 	.short	0x010a
        /*0956*/ 	.byte	0xff
	.zero		1


	//   ....[133]....
        /*0958*/ 	.word	0x00009a00
        /*095c*/ 	.word	0x00000000
        /*0960*/ 	.word	0x00000030
        /*0964*/ 	.short	0x010a
        /*0966*/ 	.byte	0xff
	.zero		1


	//----- nvinfo : EIATTR_NUM_MBARRIERS
	.align		4
.L_47:
        /*0968*/ 	.byte	0x03, 0x38
        /*096a*/ 	.short	0x0020


	//----- nvinfo : EIATTR_EXIT_INSTR_OFFSETS
	.align		4
        /*096c*/ 	.byte	0x04, 0x1c
        /*096e*/ 	.short	(.L_49 - .L_48)


	//   ....[0]....
.L_48:
        /*0970*/ 	.word	0x00002590


	//   ....[1]....
        /*0974*/ 	.word	0x00002a80


	//   ....[2]....
        /*0978*/ 	.word	0x00002ae0


	//   ....[3]....
        /*097c*/ 	.word	0x00003ba0


	//   ....[4]....
        /*0980*/ 	.word	0x00004bd0


	//   ....[5]....
        /*0984*/ 	.word	0x00004c10


	//   ....[6]....
        /*0988*/ 	.word	0x00008dd0


	//   ....[7]....
        /*098c*/ 	.word	0x00008e50


	//   ....[8]....
        /*0990*/ 	.word	0x00008e80


	//   ....[9]....
        /*0994*/ 	.word	0x00008ef0


	//----- nvinfo : EIATTR_MAX_THREADS
	.align		4
.L_49:
        /*0998*/ 	.byte	0x04, 0x05
        /*099a*/ 	.short	(.L_51 - .L_50)
.L_50:
        /*099c*/ 	.word	0x00000100
        /*09a0*/ 	.word	0x00000001
        /*09a4*/ 	.word	0x00000001


	//----- nvinfo : EIATTR_CRS_STACK_SIZE
	.align		4
.L_51:
        /*09a8*/ 	.byte	0x04, 0x1e
        /*09aa*/ 	.short	(.L_53 - .L_52)
.L_52:
        /*09ac*/ 	.word	0x00000000


	//----- nvinfo : EIATTR_CBANK_PARAM_SIZE
	.align		4
.L_53:
        /*09b0*/ 	.byte	0x03, 0x19
        /*09b2*/ 	.short	0x0800


	//----- nvinfo : EIATTR_PARAM_CBANK
	.align		4
        /*09b4*/ 	.byte	0x04, 0x0a
        /*09b6*/ 	.short	(.L_55 - .L_54)
	.align		4
.L_54:
        /*09b8*/ 	.word	index@(.nv.constant0._ZN7cutlass13device_kernelINS_4gemm6kernel13GemmUniversalIN4cute5tupleIJiiiiEEENS1_10collective13CollectiveMmaINS1_35MainloopSm100TmaUmmaWarpSpecializedILi3ELi2ELi4ENS5_IJNS4_1CILi1EEESB_SB_EEEEENS5_IJNSA_ILi128EEESE_SE_EEENS_10bfloat16_tENS5_IJlSB_lEEESG_SH_NS4_8TiledMMAINS4_8MMA_AtomIJNS4_20SM100_MMA_F16BF16_SSISG_SG_fLi128ELi128ELNS4_4UMMA5MajorE0ELSM_0ELNSL_7ScaleInE0ELSN_0EEEEEENS4_6LayoutISC_NS5_IJNSA_ILi0EEESR_SR_EEEEENS5_IJNS4_10UnderscoreESU_SU_EEEEENS4_13SM90_TMA_LOADENS4_14ComposedLayoutINS4_7SwizzleILi3ELi4ELi3EEENS4_18smem_ptr_flag_bitsILi16EEENSQ_INS5_IJNSA_ILi8EEENSA_ILi64EEEEEENS5_IJS14_SB_EEEEEEEvNS4_8identityESX_S18_vS19_EENS_8epilogue10collective18CollectiveEpilogueINS1B_23Sm100TmaWarpSpecializedILi4ELi2ELi32ELb1ELb0EEEJSF_NS5_IJNSQ_ISE_SB_EENSQ_INSA_ILi32EEESB_EEEEESG_SH_SG_SH_NS1B_6fusion15FusionCallbacksIS1F_NS1K_17LinearCombinationISG_fSG_fLNS_15FloatRoundStyleE2EEESF_S1J_JEEENS4_5SM1004TMEM4LOAD26SM100_TMEM_LOAD_32dp32b32xESX_NSY_INSZ_ILi2ELi4ELi3EEES12_NSQ_INS5_IJS13_S1H_EEENS5_IJS1H_SB_EEEEEEENS4_39AutoVectorizingCopyWithAssumedAlignmentILi128EEENS4_14SM90_TMA_STOREES1Y_S20_S20_EEEvvEEEEvNT_6ParamsE)
        /*09bc*/ 	.short	0x0380
        /*09be*/ 	.short	0x0800


	//----- nvinfo : EIATTR_SW_WAR
	.align		4
.L_55:
        /*09c0*/ 	.byte	0x04, 0x36
        /*09c2*/ 	.short	(.L_57 - .L_56)
.L_56:
        /*09c4*/ 	.word	0x00000008
.L_57:


//--------------------- .nv.callgraph             --------------------------
	.section	.nv.callgraph,"",@"SHT_CUDA_CALLGRAPH"
	.align	4
	.sectionentsize	8
	.align		4
        /*0000*/ 	.word	0x00000000
	.align		4
        /*0004*/ 	.word	0xffffffff
	.align		4
        /*0008*/ 	.word	index@(_ZN7cutlass13device_kernelINS_4gemm6kernel13GemmUniversalIN4cute5tupleIJiiiiEEENS1_10collective13CollectiveMmaINS1_35MainloopSm100TmaUmmaWarpSpecializedILi3ELi2ELi4ENS5_IJNS4_1CILi1EEESB_SB_EEEEENS5_IJNSA_ILi128EEESE_SE_EEENS_10bfloat16_tENS5_IJlSB_lEEESG_SH_NS4_8TiledMMAINS4_8MMA_AtomIJNS4_20SM100_MMA_F16BF16_SSISG_SG_fLi128ELi128ELNS4_4UMMA5MajorE0ELSM_0ELNSL_7ScaleInE0ELSN_0EEEEEENS4_6LayoutISC_NS5_IJNSA_ILi0EEESR_SR_EEEEENS5_IJNS4_10UnderscoreESU_SU_EEEEENS4_13SM90_TMA_LOADENS4_14ComposedLayoutINS4_7SwizzleILi3ELi4ELi3EEENS4_18smem_ptr_flag_bitsILi16EEENSQ_INS5_IJNSA_ILi8EEENSA_ILi64EEEEEENS5_IJS14_SB_EEEEEEEvNS4_8identityESX_S18_vS19_EENS_8epilogue10collective18CollectiveEpilogueINS1B_23Sm100TmaWarpSpecializedILi4ELi2ELi32ELb1ELb0EEEJSF_NS5_IJNSQ_ISE_SB_EENSQ_INSA_ILi32EEESB_EEEEESG_SH_SG_SH_NS1B_6fusion15FusionCallbacksIS1F_NS1K_17LinearCombinationISG_fSG_fLNS_15FloatRoundStyleE2EEESF_S1J_JEEENS4_5SM1004TMEM4LOAD26SM100_TMEM_LOAD_32dp32b32xESX_NSY_INSZ_ILi2ELi4ELi3EEES12_NSQ_INS5_IJS13_S1H_EEENS5_IJS1H_SB_EEEEEEENS4_39AutoVectorizingCopyWithAssumedAlignmentILi128EEENS4_14SM90_TMA_STOREES1Y_S20_S20_EEEvvEEEEvNT_6ParamsE)
	.align		4
        /*000c*/ 	.word	index@(__assertfail)
	.align		4
        /*0010*/ 	.word	0x00000000
	.align		4
        /*0014*/ 	.word	0xfffffffe
	.align		4
        /*0018*/ 	.word	0x00000000
	.align		4
        /*001c*/ 	.word	0xfffffffd
	.align		4
        /*0020*/ 	.word	0x00000000
	.align		4
        /*0024*/ 	.word	0xfffffffc


//--------------------- .nv.constant4             --------------------------
	.section	.nv.constant4,"a",@progbits
	.align	8
	.align		8
.nv.constant4:
        /*0000*/ 	.dword	__assertfail
	.align		8
        /*0008*/ 	.dword	__unnamed_1
	.align		8
        /*0010*/ 	.dword	__unnamed_2
	.align		8
        /*0018*/ 	.dword	_ZN40_INTERNAL_bb638c60_4_k_cu_00eefd00_359204cuda3std3__45__cpo5beginE
	.align		8
        /*0020*/ 	.dword	_ZN40_INTERNAL_bb638c60_4_k_cu_00eefd00_359204cuda3std3__45__cpo3endE
	.align		8
        /*0028*/ 	.dword	_ZN40_INTERNAL_bb638c60_4_k_cu_00eefd00_359204cuda3std3__45__cpo6cbeginE
	.align		8
        /*0030*/ 	.dword	_ZN40_INTERNAL_bb638c60_4_k_cu_00eefd00_359204cuda3std3__45__cpo4cendE
	.align		8
        /*0038*/ 	.dword	_ZN40_INTERNAL_bb638c60_4_k_cu_00eefd00_359204cuda3std3__442_GLOBAL__N__bb638c60_4_k_cu_00eefd00_359206ignoreE
	.align		8
        /*0040*/ 	.dword	_ZN40_INTERNAL_bb638c60_4_k_cu_00eefd00_359204cuda3std3__419piecewise_constructE
	.align		8
        /*0048*/ 	.dword	_ZN40_INTERNAL_bb638c60_4_k_cu_00eefd00_359204cuda3std3__48in_placeE
	.align		8
        /*0050*/ 	.dword	_ZN40_INTERNAL_bb638c60_4_k_cu_00eefd00_359204cuda3std6ranges3__45__cpo4swapE
	.align		8
        /*0058*/ 	.dword	_ZN40_INTERNAL_bb638c60_4_k_cu_00eefd00_359204cuda3std6ranges3__45__cpo9iter_moveE
	.align		8
        /*0060*/ 	.dword	_ZN40_INTERNAL_bb638c60_4_k_cu_00eefd00_359204cute7productE
	.align		8
        /*0068*/ 	.dword	_ZN40_INTERNAL_bb638c60_4_k_cu_00eefd00_359204cute1_E
	.align		8
        /*0070*/ 	.dword	$str$25
	.align		8
        /*0078*/ 	.dword	$str$26
	.align		8
        /*0080*/ 	.dword	$str$27
	.align		8
        /*0088*/ 	.dword	$str$28


//--------------------- .text._ZN7cutlass13device_kernelINS_4gemm6kernel13GemmUniversalIN4cute5tupleIJiiiiEEENS1_10collective13CollectiveMmaINS1_35MainloopSm100TmaUmmaWarpSpecializedILi3ELi2ELi4ENS5_IJNS4_1CILi1EEESB_SB_EEEEENS5_IJNSA_ILi128EEESE_SE_EEENS_10bfloat16_tENS5_IJlSB_lEEESG_SH_NS4_8TiledMMAINS4_8MMA_AtomIJNS4_20SM100_MMA_F16BF16_SSISG_SG_fLi128ELi128ELNS4_4UMMA5MajorE0ELSM_0ELNSL_7ScaleInE0ELSN_0EEEEEENS4_6LayoutISC_NS5_IJNSA_ILi0EEESR_SR_EEEEENS5_IJNS4_10UnderscoreESU_SU_EEEEENS4_13SM90_TMA_LOADENS4_14ComposedLayoutINS4_7SwizzleILi3ELi4ELi3EEENS4_18smem_ptr_flag_bitsILi16EEENSQ_INS5_IJNSA_ILi8EEENSA_ILi64EEEEEENS5_IJS14_SB_EEEEEEEvNS4_8identityESX_S18_vS19_EENS_8epilogue10collective18CollectiveEpilogueINS1B_23Sm100TmaWarpSpecializedILi4ELi2ELi32ELb1ELb0EEEJSF_NS5_IJNSQ_ISE_SB_EENSQ_INSA_ILi32EEESB_EEEEESG_SH_SG_SH_NS1B_6fusion15FusionCallbacksIS1F_NS1K_17LinearCombinationISG_fSG_fLNS_15FloatRoundStyleE2EEESF_S1J_JEEENS4_5SM1004TMEM4LOAD26SM100_TMEM_LOAD_32dp32b32xESX_NSY_INSZ_ILi2ELi4ELi3EEES12_NSQ_INS5_IJS13_S1H_EEENS5_IJS1H_SB_EEEEEEENS4_39AutoVectorizingCopyWithAssumedAlignmentILi128EEENS4_14SM90_TMA_STOREES1Y_S20_S20_EEEvvEEEEvNT_6ParamsE --------------------------
	.section	.text._ZN7cutlass13device_kernelINS_4gemm6kernel13GemmUniversalIN4cute5tupleIJiiiiEEENS1_10collective13CollectiveMmaINS1_35MainloopSm100TmaUmmaWarpSpecializedILi3ELi2ELi4ENS5_IJNS4_1CILi1EEESB_SB_EEEEENS5_IJNSA_ILi128EEESE_SE_EEENS_10bfloat16_tENS5_IJlSB_lEEESG_SH_NS4_8TiledMMAINS4_8MMA_AtomIJNS4_20SM100_MMA_F16BF16_SSISG_SG_fLi128ELi128ELNS4_4UMMA5MajorE0ELSM_0ELNSL_7ScaleInE0ELSN_0EEEEEENS4_6LayoutISC_NS5_IJNSA_ILi0EEESR_SR_EEEEENS5_IJNS4_10UnderscoreESU_SU_EEEEENS4_13SM90_TMA_LOADENS4_14ComposedLayoutINS4_7SwizzleILi3ELi4ELi3EEENS4_18smem_ptr_flag_bitsILi16EEENSQ_INS5_IJNSA_ILi8EEENSA_ILi64EEEEEENS5_IJS14_SB_EEEEEEEvNS4_8identityESX_S18_vS19_EENS_8epilogue10collective18CollectiveEpilogueINS1B_23Sm100TmaWarpSpecializedILi4ELi2ELi32ELb1ELb0EEEJSF_NS5_IJNSQ_ISE_SB_EENSQ_INSA_ILi32EEESB_EEEEESG_SH_SG_SH_NS1B_6fusion15FusionCallbacksIS1F_NS1K_17LinearCombinationISG_fSG_fLNS_15FloatRoundStyleE2EEESF_S1J_JEEENS4_5SM1004TMEM4LOAD26SM100_TMEM_LOAD_32dp32b32xESX_NSY_INSZ_ILi2ELi4ELi3EEES12_NSQ_INS5_IJS13_S1H_EEENS5_IJS1H_SB_EEEEEEENS4_39AutoVectorizingCopyWithAssumedAlignmentILi128EEENS4_14SM90_TMA_STOREES1Y_S20_S20_EEEvvEEEEvNT_6ParamsE,"ax",@progbits
	.align	128
.text._ZN7cutlass13device_kernelINS_4gemm6kernel13GemmUniversalIN4cute5tupleIJiiiiEEENS1_10collective13CollectiveMmaINS1_35MainloopSm100TmaUmmaWarpSpecializedILi3ELi2ELi4ENS5_IJNS4_1CILi1EEESB_SB_EEEEENS5_IJNSA_ILi128EEESE_SE_EEENS_10bfloat16_tENS5_IJlSB_lEEESG_SH_NS4_8TiledMMAINS4_8MMA_AtomIJNS4_20SM100_MMA_F16BF16_SSISG_SG_fLi128ELi128ELNS4_4UMMA5MajorE0ELSM_0ELNSL_7ScaleInE0ELSN_0EEEEEENS4_6LayoutISC_NS5_IJNSA_ILi0EEESR_SR_EEEEENS5_IJNS4_10UnderscoreESU_SU_EEEEENS4_13SM90_TMA_LOADENS4_14ComposedLayoutINS4_7SwizzleILi3ELi4ELi3EEENS4_18smem_ptr_flag_bitsILi16EEENSQ_INS5_IJNSA_ILi8EEENSA_ILi64EEEEEENS5_IJS14_SB_EEEEEEEvNS4_8identityESX_S18_vS19_EENS_8epilogue10collective18CollectiveEpilogueINS1B_23Sm100TmaWarpSpecializedILi4ELi2ELi32ELb1ELb0EEEJSF_NS5_IJNSQ_ISE_SB_EENSQ_INSA_ILi32EEESB_EEEEESG_SH_SG_SH_NS1B_6fusion15FusionCallbacksIS1F_NS1K_17LinearCombinationISG_fSG_fLNS_15FloatRoundStyleE2EEESF_S1J_JEEENS4_5SM1004TMEM4LOAD26SM100_TMEM_LOAD_32dp32b32xESX_NSY_INSZ_ILi2ELi4ELi3EEES12_NSQ_INS5_IJS13_S1H_EEENS5_IJS1H_SB_EEEEEEENS4_39AutoVectorizingCopyWithAssumedAlignmentILi128EEENS4_14SM90_TMA_STOREES1Y_S20_S20_EEEvvEEEEvNT_6ParamsE:
        .type           _ZN7cutlass13device_kernelINS_4gemm6kernel13GemmUniversalIN4cute5tupleIJiiiiEEENS1_10collective13CollectiveMmaINS1_35MainloopSm100TmaUmmaWarpSpecializedILi3ELi2ELi4ENS5_IJNS4_1CILi1EEESB_SB_EEEEENS5_IJNSA_ILi128EEESE_SE_EEENS_10bfloat16_tENS5_IJlSB_lEEESG_SH_NS4_8TiledMMAINS4_8MMA_AtomIJNS4_20SM100_MMA_F16BF16_SSISG_SG_fLi128ELi128ELNS4_4UMMA5MajorE0ELSM_0ELNSL_7ScaleInE0ELSN_0EEEEEENS4_6LayoutISC_NS5_IJNSA_ILi0EEESR_SR_EEEEENS5_IJNS4_10UnderscoreESU_SU_EEEEENS4_13SM90_TMA_LOADENS4_14ComposedLayoutINS4_7SwizzleILi3ELi4ELi3EEENS4_18smem_ptr_flag_bitsILi16EEENSQ_INS5_IJNSA_ILi8EEENSA_ILi64EEEEEENS5_IJS14_SB_EEEEEEEvNS4_8identityESX_S18_vS19_EENS_8epilogue10collective18CollectiveEpilogueINS1B_23Sm100TmaWarpSpecializedILi4ELi2ELi32ELb1ELb0EEEJSF_NS5_IJNSQ_ISE_SB_EENSQ_INSA_ILi32EEESB_EEEEESG_SH_SG_SH_NS1B_6fusion15FusionCallbacksIS1F_NS1K_17LinearCombinationISG_fSG_fLNS_15FloatRoundStyleE2EEESF_S1J_JEEENS4_5SM1004TMEM4LOAD26SM100_TMEM_LOAD_32dp32b32xESX_NSY_INSZ_ILi2ELi4ELi3EEES12_NSQ_INS5_IJS13_S1H_EEENS5_IJS1H_SB_EEEEEEENS4_39AutoVectorizingCopyWithAssumedAlignmentILi128EEENS4_14SM90_TMA_STOREES1Y_S20_S20_EEEvvEEEEvNT_6ParamsE,@function
        .size           _ZN7cutlass13device_kernelINS_4gemm6kernel13GemmUniversalIN4cute5tupleIJiiiiEEENS1_10collective13CollectiveMmaINS1_35MainloopSm100TmaUmmaWarpSpecializedILi3ELi2ELi4ENS5_IJNS4_1CILi1EEESB_SB_EEEEENS5_IJNSA_ILi128EEESE_SE_EEENS_10bfloat16_tENS5_IJlSB_lEEESG_SH_NS4_8TiledMMAINS4_8MMA_AtomIJNS4_20SM100_MMA_F16BF16_SSISG_SG_fLi128ELi128ELNS4_4UMMA5MajorE0ELSM_0ELNSL_7ScaleInE0ELSN_0EEEEEENS4_6LayoutISC_NS5_IJNSA_ILi0EEESR_SR_EEEEENS5_IJNS4_10UnderscoreESU_SU_EEEEENS4_13SM90_TMA_LOADENS4_14ComposedLayoutINS4_7SwizzleILi3ELi4ELi3EEENS4_18smem_ptr_flag_bitsILi16EEENSQ_INS5_IJNSA_ILi8EEENSA_ILi64EEEEEENS5_IJS14_SB_EEEEEEEvNS4_8identityESX_S18_vS19_EENS_8epilogue10collective18CollectiveEpilogueINS1B_23Sm100TmaWarpSpecializedILi4ELi2ELi32ELb1ELb0EEEJSF_NS5_IJNSQ_ISE_SB_EENSQ_INSA_ILi32EEESB_EEEEESG_SH_SG_SH_NS1B_6fusion15FusionCallbacksIS1F_NS1K_17LinearCombinationISG_fSG_fLNS_15FloatRoundStyleE2EEESF_S1J_JEEENS4_5SM1004TMEM4LOAD26SM100_TMEM_LOAD_32dp32b32xESX_NSY_INSZ_ILi2ELi4ELi3EEES12_NSQ_INS5_IJS13_S1H_EEENS5_IJS1H_SB_EEEEEEENS4_39AutoVectorizingCopyWithAssumedAlignmentILi128EEENS4_14SM90_TMA_STOREES1Y_S20_S20_EEEvvEEEEvNT_6ParamsE,(.L_x_173 - _ZN7cutlass13device_kernelINS_4gemm6kernel13GemmUniversalIN4cute5tupleIJiiiiEEENS1_10collective13CollectiveMmaINS1_35MainloopSm100TmaUmmaWarpSpecializedILi3ELi2ELi4ENS5_IJNS4_1CILi1EEESB_SB_EEEEENS5_IJNSA_ILi128EEESE_SE_EEENS_10bfloat16_tENS5_IJlSB_lEEESG_SH_NS4_8TiledMMAINS4_8MMA_AtomIJNS4_20SM100_MMA_F16BF16_SSISG_SG_fLi128ELi128ELNS4_4UMMA5MajorE0ELSM_0ELNSL_7ScaleInE0ELSN_0EEEEEENS4_6LayoutISC_NS5_IJNSA_ILi0EEESR_SR_EEEEENS5_IJNS4_10UnderscoreESU_SU_EEEEENS4_13SM90_TMA_LOADENS4_14ComposedLayoutINS4_7SwizzleILi3ELi4ELi3EEENS4_18smem_ptr_flag_bitsILi16EEENSQ_INS5_IJNSA_ILi8EEENSA_ILi64EEEEEENS5_IJS14_SB_EEEEEEEvNS4_8identityESX_S18_vS19_EENS_8epilogue10collective18CollectiveEpilogueINS1B_23Sm100TmaWarpSpecializedILi4ELi2ELi32ELb1ELb0EEEJSF_NS5_IJNSQ_ISE_SB_EENSQ_INSA_ILi32EEESB_EEEEESG_SH_SG_SH_NS1B_6fusion15FusionCallbacksIS1F_NS1K_17LinearCombinationISG_fSG_fLNS_15FloatRoundStyleE2EEESF_S1J_JEEENS4_5SM1004TMEM4LOAD26SM100_TMEM_LOAD_32dp32b32xESX_NSY_INSZ_ILi2ELi4ELi3EEES12_NSQ_INS5_IJS13_S1H_EEENS5_IJS1H_SB_EEEEEEENS4_39AutoVectorizingCopyWithAssumedAlignmentILi128EEENS4_14SM90_TMA_STOREES1Y_S20_S20_EEEvvEEEEvNT_6ParamsE)
        .other          _ZN7cutlass13device_kernelINS_4gemm6kernel13GemmUniversalIN4cute5tupleIJiiiiEEENS1_10collective13CollectiveMmaINS1_35MainloopSm100TmaUmmaWarpSpecializedILi3ELi2ELi4ENS5_IJNS4_1CILi1EEESB_SB_EEEEENS5_IJNSA_ILi128EEESE_SE_EEENS_10bfloat16_tENS5_IJlSB_lEEESG_SH_NS4_8TiledMMAINS4_8MMA_AtomIJNS4_20SM100_MMA_F16BF16_SSISG_SG_fLi128ELi128ELNS4_4UMMA5MajorE0ELSM_0ELNSL_7ScaleInE0ELSN_0EEEEEENS4_6LayoutISC_NS5_IJNSA_ILi0EEESR_SR_EEEEENS5_IJNS4_10UnderscoreESU_SU_EEEEENS4_13SM90_TMA_LOADENS4_14ComposedLayoutINS4_7SwizzleILi3ELi4ELi3EEENS4_18smem_ptr_flag_bitsILi16EEENSQ_INS5_IJNSA_ILi8EEENSA_ILi64EEEEEENS5_IJS14_SB_EEEEEEEvNS4_8identityESX_S18_vS19_EENS_8epilogue10collective18CollectiveEpilogueINS1B_23Sm100TmaWarpSpecializedILi4ELi2ELi32ELb1ELb0EEEJSF_NS5_IJNSQ_ISE_SB_EENSQ_INSA_ILi32EEESB_EEEEESG_SH_SG_SH_NS1B_6fusion15FusionCallbacksIS1F_NS1K_17LinearCombinationISG_fSG_fLNS_15FloatRoundStyleE2EEESF_S1J_JEEENS4_5SM1004TMEM4LOAD26SM100_TMEM_LOAD_32dp32b32xESX_NSY_INSZ_ILi2ELi4ELi3EEES12_NSQ_INS5_IJS13_S1H_EEENS5_IJS1H_SB_EEEEEEENS4_39AutoVectorizingCopyWithAssumedAlignmentILi128EEENS4_14SM90_TMA_STOREES1Y_S20_S20_EEEvvEEEEvNT_6ParamsE,@"STO_CUDA_ENTRY STV_DEFAULT"
_ZN7cutlass13device_kernelINS_4gemm6kernel13GemmUniversalIN4cute5tupleIJiiiiEEENS1_10collective13CollectiveMmaINS1_35MainloopSm100TmaUmmaWarpSpecializedILi3ELi2ELi4ENS5_IJNS4_1CILi1EEESB_SB_EEEEENS5_IJNSA_ILi128EEESE_SE_EEENS_10bfloat16_tENS5_IJlSB_lEEESG_SH_NS4_8TiledMMAINS4_8MMA_AtomIJNS4_20SM100_MMA_F16BF16_SSISG_SG_fLi128ELi128ELNS4_4UMMA5MajorE0ELSM_0ELNSL_7ScaleInE0ELSN_0EEEEEENS4_6LayoutISC_NS5_IJNSA_ILi0EEESR_SR_EEEEENS5_IJNS4_10UnderscoreESU_SU_EEEEENS4_13SM90_TMA_LOADENS4_14ComposedLayoutINS4_7SwizzleILi3ELi4ELi3EEENS4_18smem_ptr_flag_bitsILi16EEENSQ_INS5_IJNSA_ILi8EEENSA_ILi64EEEEEENS5_IJS14_SB_EEEEEEEvNS4_8identityESX_S18_vS19_EENS_8epilogue10collective18CollectiveEpilogueINS1B_23Sm100TmaWarpSpecializedILi4ELi2ELi32ELb1ELb0EEEJSF_NS5_IJNSQ_ISE_SB_EENSQ_INSA_ILi32EEESB_EEEEESG_SH_SG_SH_NS1B_6fusion15FusionCallbacksIS1F_NS1K_17LinearCombinationISG_fSG_fLNS_15FloatRoundStyleE2EEESF_S1J_JEEENS4_5SM1004TMEM4LOAD26SM100_TMEM_LOAD_32dp32b32xESX_NSY_INSZ_ILi2ELi4ELi3EEES12_NSQ_INS5_IJS13_S1H_EEENS5_IJS1H_SB_EEEEEEENS4_39AutoVectorizingCopyWithAssumedAlignmentILi128EEENS4_14SM90_TMA_STOREES1Y_S20_S20_EEEvvEEEEvNT_6ParamsE:
[----:B------:R-:W1:Y:S01]  /*0000*/  LDC R1, c[0x0][0x37c] ;  /* 0x0000df00ff017b82 */ /* 0x000e620000000800 */
[----:B------:R-:W2:Y:S01]  /*0010*/  S2R R101, SR_TID.X ;  /* 0x0000000000657919 */ /* 0x000ea20000002100 */
[----:B------:R-:W3:Y:S01]  /*0020*/  LDCU.64 UR4, c[0x0][0x890] ;  /* 0x00011200ff0477ac */ /* 0x000ee20008000a00 */
[----:B------:R-:W-:Y:S02]  /*0030*/  PRMT R88, RZ, 0x7610, R88 ;  /* 0x00007610ff587816 */ /* 0x000fe40000000058 */
[----:B------:R-:W-:Y:S01]  /*0040*/  ELECT P5, URZ, PT ;  /* 0x0000000000ff782f */ /* 0x000fe200038a0000 */
[----:B------:R-:W4:Y:S01]  /*0050*/  LDCU.64 UR46, c[0x0][0x358] ;  /* 0x00006b00ff2e77ac */ /* 0x000f220008000a00 */
[----:B---3--:R-:W-:-:S04]  /*0060*/  UISETP.NE.U32.AND UP0, UPT, UR4, URZ, UPT ;  /* 0x000000ff0400728c */ /* 0x008fc8000bf05070 */
[----:B------:R-:W-:Y:S01]  /*0070*/  UISETP.NE.AND.EX UP0, UPT, UR5, URZ, UPT, UP0 ;  /* 0x000000ff0500728c */ /* 0x000fe2000bf05300 */
[----:B--2---:R-:W-:-:S05]  /*0080*/  SHF.R.U32.HI R92, RZ, 0x5, R101 ;  /* 0x00000005ff5c7819 */ /* 0x004fca0000011665 */
[----:B------:R-:W2:Y:S02]  /*0090*/  SHFL.IDX PT, R0, R92, RZ, 0x1f ;  /* 0x00001fff5c007589 */ /* 0x000ea400000e0000 */
[----:B--2---:R-:W-:Y:S01]  /*00a0*/  R2UR UR8, R0 ;  /* 0x00000000000872ca */ /* 0x004fe200000e0000 */
[----:B-1--4-:R-:W-:-:S14]  /*00b0*/  BRA.U UP0, `(.L_x_0) ;  /* 0x00000001002c7547 */ /* 0x012fdc000b800000 */
[----:B------:R-:W1:Y:S02]  /*00c0*/  LDCU.64 UR6, c[0x0][0x888] ;  /* 0x00011100ff0677ac */ /* 0x000e640008000a00 */
[----:B-1----:R-:W-:-:S04]  /*00d0*/  UISETP.NE.U32.AND UP0, UPT, UR6, URZ, UPT ;  /* 0x000000ff0600728c */ /* 0x002fc8000bf05070 */
[----:B------:R-:W-:-:S09]  /*00e0*/  UISETP.NE.AND.EX UP0, UPT, UR7, URZ, UPT, UP0 ;  /* 0x000000ff0700728c */ /* 0x000fd2000bf05300 */
[----:B------:R-:W-:Y:S05]  /*00f0*/  BRA.U !UP0, `(.L_x_1) ;  /* 0x0000000108107547 */ /* 0x000fea000b800000 */
[----:B------:R-:W1:Y:S02]  /*0100*/  LDC.64 R2, c[0x0][0x888] ;  /* 0x00022200ff027b82 */ /* 0x000e640000000a00 */
[----:B-1----:R1:W5:Y:S01]  /*0110*/  LDG.E R49, desc[UR46][R2.64] ;  /* 0x0000002e02317981 */ /* 0x002362000c1e1900 */
[----:B------:R-:W-:Y:S01]  /*0120*/  HFMA2 R88, -RZ, RZ, 0, 5.9604644775390625e-08 ;  /* 0x00000001ff587431 */ /* 0x000fe200000001ff */
[----:B------:R-:W-:Y:S05]  /*0130*/  BRA `(.L_x_0) ;  /* 0x00000000000c7947 */ /* 0x000fea0003800000 */
.L_x_1:
[----:B------:R-:W1:Y:S01]  /*0140*/  LDCU UR6, c[0x0][0x880] ;  /* 0x00011000ff0677ac */ /* 0x000e620008000800 */
[----:B------:R-:W-:Y:S01]  /*0150*/  HFMA2 R88, -RZ, RZ, 0, 5.9604644775390625e-08 ;  /* 0x00000001ff587431 */ /* 0x000fe200000001ff */
[----:B-1----:R-:W-:-:S07]  /*0160*/  MOV R49, UR6 ;  /* 0x0000000600317c02 */ /* 0x002fce0008000f00 */
.L_x_0:
[----:B------:R-:W2:Y:S02]  /*0170*/  LDCU.64 UR6, c[0x0][0x8b0] ;  /* 0x00011600ff0677ac */ /* 0x000ea40008000a00 */
[----:B--2---:R-:W-:-:S04]  /*0180*/  UISETP.NE.U32.AND UP0, UPT, UR6, URZ, UPT ;  /* 0x000000ff0600728c */ /* 0x004fc8000bf05070 */
[----:B------:R-:W-:-:S09]  /*0190*/  UISETP.NE.AND.EX UP0, UPT, UR7, URZ, UPT, UP0 ;  /* 0x000000ff0700728c */ /* 0x000fd2000bf05300 */
[----:B------:R-:W-:Y:S05]  /*01a0*/  BRA.U UP0, `(.L_x_2) ;  /* 0x0000000100247547 */ /* 0x000fea000b800000 */
[----:B------:R-:W2:Y:S02]  /*01b0*/  LDCU.64 UR6, c[0x0][0x8a8] ;  /* 0x00011500ff0677ac */ /* 0x000ea40008000a00 */
[----:B--2---:R-:W-:-:S04]  /*01c0*/  UISETP.NE.U32.AND UP0, UPT, UR6, URZ, UPT ;  /* 0x000000ff0600728c */ /* 0x004fc8000bf05070 */
[----:B------:R-:W-:-:S09]  /*01d0*/  UISETP.NE.AND.EX UP0, UPT, UR7, URZ, UPT, UP0 ;  /* 0x000000ff0700728c */ /* 0x000fd2000bf05300 */
[----:B------:R-:W-:Y:S05]  /*01e0*/  BRA.U !UP0, `(.L_x_3) ;  /* 0x00000001080c7547 */ /* 0x000fea000b800000 */
[----:B-1----:R-:W1:Y:S02]  /*01f0*/  LDC.64 R2, c[0x0][0x8a8] ;  /* 0x00022a00ff027b82 */ /* 0x002e640000000a00 */
[----:B-1----:R2:W5:Y:S01]  /*0200*/  LDG.E R47, desc[UR46][R2.64] ;  /* 0x0000002e022f7981 */ /* 0x002562000c1e1900 */
[----:B------:R-:W-:Y:S05]  /*0210*/  BRA `(.L_x_2) ;  /* 0x0000000000087947 */ /* 0x000fea0003800000 */
.L_x_3:
[----:B------:R-:W2:Y:S02]  /*0220*/  LDCU UR6, c[0x0][0x8a0] ;  /* 0x00011400ff0677ac */ /* 0x000ea40008000800 */
[----:B--2---:R-:W-:Y:S02]  /*0230*/  MOV R47, UR6 ;  /* 0x00000006002f7c02 */ /* 0x004fe40008000f00 */
.L_x_2:
[----:B------:R-:W-:Y:S01]  /*0240*/  IMAD.U32 R0, RZ, RZ, UR8 ;  /* 0x00000008ff007e24 */ /* 0x000fe2000f8e00ff */
[----:B------:R-:W-:Y:S04]  /*0250*/  BSSY.RECONVERGENT B0, `(.L_x_4) ;  /* 0x000000c000007945 */ /* 0x000fe80003800200 */
[C---:B------:R-:W-:Y:S02]  /*0260*/  ISETP.NE.OR P1, PT, R0.reuse, 0x1, !P5 ;  /* 0x000000010000780c */ /* 0x040fe40006f25670 */
[----:B------:R-:W-:-:S11]  /*0270*/  ISETP.NE.OR P0, PT, R0, 0x3, !P5 ;  /* 0x000000030000780c */ /* 0x000fd60006f05670 */
[----:B------:R-:W-:Y:S05]  /*0280*/  @P1 BRA `(.L_x_5) ;  /* 0x0000000000201947 */ /* 0x000fea0003800000 */
[----:B------:R-:W3:Y:S02]  /*0290*/  LDCU.64 UR6, c[0x0][0x348] ;  /* 0x00006900ff0677ac */ /* 0x000ee40008000a00 */
[----:B---3--:R-:W-:Y:S02]  /*02a0*/  UIADD3 UR10, UP1, UPT, UR6, 0x80, URZ ;  /* 0x00000080060a7890 */ /* 0x008fe4000ff3e0ff */
[----:B------:R-:W-:Y:S02]  /*02b0*/  UIADD3 UR6, UP0, UPT, UR6, 0x180, URZ ;  /* 0x0000018006067890 */ /* 0x000fe4000ff1e0ff */
[----:B------:R-:W-:Y:S02]  /*02c0*/  UIADD3.X UR11, UPT, UPT, URZ, UR7, URZ, UP1, !UPT ;  /* 0x00000007ff0b7290 */ /* 0x000fe40008ffe4ff */
[----:B------:R-:W-:-:S07]  /*02d0*/  UIADD3.X UR7, UPT, UPT, URZ, UR7, URZ, UP0, !UPT ;  /* 0x00000007ff077290 */ /* 0x000fce00087fe4ff */
[----:B------:R3:W-:Y:S02]  /*02e0*/  UTMACCTL.PF [UR10] ;  /* 0x000000000a0079b9 */ /* 0x0007e40008040000 */
[----:B------:R3:W-:Y:S02]  /*02f0*/  UTMACCTL.PF [UR6] ;  /* 0x00000000060079b9 */ /* 0x0007e40008040000 */
[----:B---3--:R-:W-:Y:S01]  /*0300*/  NOP ;  /* 0x0000000000007918 */ /* 0x008fe20000000000 */
.L_x_5:
[----:B------:R-:W-:Y:S05]  /*0310*/  BSYNC.RECONVERGENT B0 ;  /* 0x0000000000007941 */ /* 0x000fea0003800200 */
.L_x_4:
[----:B------:R-:W-:Y:S04]  /*0320*/  BSSY.RECONVERGENT B0, `(.L_x_6) ;  /* 0x000000a000007945 */ /* 0x000fe80003800200 */
        /* <DEDUP_REMOVED lines=9> */
.L_x_7:
[----:B------:R-:W-:Y:S05]  /*03c0*/  BSYNC.RECONVERGENT B0 ;  /* 0x0000000000007941 */ /* 0x000fea0003800200 */
.L_x_6:
[----:B------:R-:W3:Y:S01]  /*03d0*/  LDCU.64 UR6, c[0x0][0x888] ;  /* 0x00011100ff0677ac */ /* 0x000ee20008000a00 */
[----:B------:R-:W-:Y:S02]  /*03e0*/  UISETP.EQ.U32.AND UP1, UPT, UR4, URZ, UPT ;  /* 0x000000ff0400728c */ /* 0x000fe4000bf22070 */
[----:B------:R-:W-:Y:S02]  /*03f0*/  UPLOP3.LUT UP2, UPT, UPT, UPT, UPT, 0x80, 0x8 ;  /* 0x000000000008789c */ /* 0x000fe40003f4f070 */
[----:B---3--:R-:W-:-:S04]  /*0400*/  UISETP.NE.U32.AND UP0, UPT, UR6, URZ, UPT ;  /* 0x000000ff0600728c */ /* 0x008fc8000bf05070 */
[----:B------:R-:W-:-:S04]  /*0410*/  UISETP.NE.AND.EX UP0, UPT, UR7, URZ, UPT, UP0 ;  /* 0x000000ff0700728c */ /* 0x000fc8000bf05300 */
[----:B------:R-:W-:-:S04]  /*0420*/  UISETP.EQ.OR.EX UP3, UPT, UR5, URZ, !UP0, UP1 ;  /* 0x000000ff0500728c */ /* 0x000fc8000c762710 */
[----:B------:R-:W-:-:S05]  /*0430*/  UP2UR UR50, UPR, URZ, 0x8 ;  /* 0x00000008ff327883 */ /* 0x000fca0008000000 */
[----:B------:R-:W-:Y:S07]  /*0440*/  BRA.U !UP3, `(.L_x_8) ;  /* 0x000000010b207547 */ /* 0x000fee000b800000 */
[----:B------:R-:W-:Y:S01]  /*0450*/  UISETP.NE.U32.AND UP2, UPT, UR4, URZ, UPT ;  /* 0x000000ff0400728c */ /* 0x000fe2000bf45070 */
[----:B-----5:R-:W-:Y:S01]  /*0460*/  FSETP.NEU.AND P0, PT, R49, RZ, PT ;  /* 0x000000ff3100720b */ /* 0x020fe20003f0d000 */
[----:B------:R-:W-:Y:S02]  /*0470*/  USEL UR4, URZ, 0xffffffff, UP0 ;  /* 0xffffffffff047887 */ /* 0x000fe40008000000 */
[----:B------:R-:W-:-:S10]  /*0480*/  UISETP.NE.AND.EX UP2, UPT, UR5, URZ, UPT, UP2 ;  /* 0x000000ff0500728c */ /* 0x000fd4000bf45320 */
[----:B------:R-:W-:Y:S01]  /*0490*/  VOTEU.ANY UP1, P0 ;  /* 0x0000000000ff7886 */ /* 0x000fe20000020100 */
[----:B------:R-:W-:-:S04]  /*04a0*/  @!UP2 USEL UR4, URZ, 0xffffffff, UP1 ;  /* 0xffffffffff04a887 */ /* 0x000fc80008800000 */
[----:B------:R-:W-:-:S04]  /*04b0*/  ULOP3.LUT UR4, UR4, 0x1, URZ, 0xc0, !UPT ;  /* 0x0000000104047892 */ /* 0x000fc8000f8ec0ff */
[----:B------:R-:W-:-:S11]  /*04c0*/  UISETP.NE.U32.AND UP2, UPT, UR4, 0x1, UPT ;  /* 0x000000010400788c */ /* 0x000fd6000bf45070 */
.L_x_8:
[----:B-12---:R-:W1:Y:S01]  /*04d0*/  SHFL.IDX PT, R2, R92, RZ, 0x1f ;  /* 0x00001fff5c027589 */ /* 0x006e6200000e0000 */
[----:B------:R-:W-:-:S04]  /*04e0*/  UISETP.NE.AND UP1, UPT, UR8, 0x2, UPT ;  /* 0x000000020800788c */ /* 0x000fc8000bf25270 */
[----:B------:R-:W-:Y:S01]  /*04f0*/  USEL UR6, URZ, 0x1, UP1 ;  /* 0x00000001ff067887 */ /* 0x000fe20008800000 */
[----:B-1----:R-:W-:-:S13]  /*0500*/  ISETP.NE.AND P0, PT, R2, RZ, PT ;  /* 0x000000ff0200720c */ /* 0x002fda0003f05270 */
[----:B------:R-:W-:Y:S05]  /*0510*/  @P0 BRA `(.L_x_9) ;  /* 0x0000000000400947 */ /* 0x000fea0003800000 */
[----:B------:R-:W1:Y:S01]  /*0520*/  S2UR UR5, SR_CgaCtaId ;  /* 0x00000000000579c3 */ /* 0x000e620000008800 */
[----:B------:R-:W-:Y:S01]  /*0530*/  UMOV UR7, 0x400 ;  /* 0x0000040000077882 */ /* 0x000fe20000000000 */
[----:B------:R-:W-:Y:S01]  /*0540*/  UMOV UR4, 0x1 ;  /* 0x0000000100047882 */ /* 0x000fe20000000000 */
[----:B------:R-:W-:Y:S01]  /*0550*/  ELECT P0, URZ, PT ;  /* 0x0000000000ff782f */ /* 0x000fe20003800000 */
[----:B------:R-:W-:-:S04]  /*0560*/  UIADD3 UR10, UPT, UPT, -UR4, 0x100000, URZ ;  /* 0x00100000040a7890 */ /* 0x000fc8000fffe1ff */
[----:B------:R-:W-:Y:S02]  /*0570*/  USHF.L.U32 UR11, UR10, 0xb, URZ ;  /* 0x0000000b0a0b7899 */ /* 0x000fe400080006ff */
[----:B------:R-:W-:Y:S02]  /*0580*/  USHF.L.U32 UR10, UR10, 0x1, URZ ;  /* 0x000000010a0a7899 */ /* 0x000fe400080006ff */
[----:B-1----:R-:W-:Y:S01]  /*0590*/  ULEA UR5, UR5, UR7, 0x18 ;  /* 0x0000000705057291 */ /* 0x002fe2000f8ec0ff */
[----:B------:R-:W1:Y:S11]  /*05a0*/  FENCE.VIEW.ASYNC.S ;  /* 0x00000000000073c6 */ /* 0x000e760000000000 */
[----:B-1----:R1:W2:Y:S01]  /*05b0*/  SYNCS.EXCH.64 URZ, [UR5], UR10 ;  /* 0x0000000a05ff75b2 */ /* 0x0022a20008000100 */
[----:B------:R1:W3:Y:S01]  /*05c0*/  SYNCS.EXCH.64 URZ, [UR5+0x18], UR10 ;  /* 0x0000180a05ff75b2 */ /* 0x0002e20008000100 */
[----:B------:R1:W4:Y:S01]  /*05d0*/  SYNCS.EXCH.64 URZ, [UR5+0x8], UR10 ;  /* 0x0000080a05ff75b2 */ /* 0x0003220008000100 */
[----:B------:R1:W1:Y:S01]  /*05e0*/  SYNCS.EXCH.64 URZ, [UR5+0x20], UR10 ;  /* 0x0000200a05ff75b2 */ /* 0x0002620008000100 */
[----:B------:R1:W1:Y:S01]  /*05f0*/  SYNCS.EXCH.64 URZ, [UR5+0x10], UR10 ;  /* 0x0000100a05ff75b2 */ /* 0x0002620008000100 */
[----:B------:R1:W1:Y:S01]  /*0600*/  SYNCS.EXCH.64 URZ, [UR5+0x28], UR10 ;  /* 0x0000280a05ff75b2 */ /* 0x0002620008000100 */
[----:B------:R-:W-:Y:S01]  /*0610*/  NOP ;  /* 0x0000000000007918 */ /* 0x000fe20000000000 */
.L_x_9:
[----:B------:R-:W2:Y:S01]  /*0620*/  SHFL.IDX PT, R2, R92, RZ, 0x1f ;  /* 0x00001fff5c027589 */ /* 0x000ea200000e0000 */
[----:B------:R-:W-:Y:S01]  /*0630*/  NOP ;  /* 0x0000000000007918 */ /* 0x000fe20000000000 */
[----:B--2---:R-:W-:-:S13]  /*0640*/  ISETP.NE.AND P0, PT, R2, 0x1, PT ;  /* 0x000000010200780c */ /* 0x004fda0003f05270 */
[----:B------:R-:W-:Y:S05]  /*0650*/  @P0 BRA `(.L_x_10) ;  /* 0x0000000000580947 */ /* 0x000fea0003800000 */
[----:B------:R-:W2:Y:S01]  /*0660*/  S2UR UR7, SR_CgaCtaId ;  /* 0x00000000000779c3 */ /* 0x000ea20000008800 */
[----:B------:R-:W-:Y:S01]  /*0670*/  UMOV UR9, 0x400 ;  /* 0x0000040000097882 */ /* 0x000fe20000000000 */
[----:B-1----:R-:W-:Y:S01]  /*0680*/  UMOV UR5, 0x20 ;  /* 0x0000002000057882 */ /* 0x002fe20000000000 */
[----:B------:R-:W-:Y:S01]  /*0690*/  UMOV UR4, 0x80 ;  /* 0x0000008000047882 */ /* 0x000fe20000000000 */
[----:B------:R-:W-:-:S04]  /*06a0*/  UIADD3 UR10, UPT, UPT, -UR5, 0x100000, URZ ;  /* 0x00100000050a7890 */ /* 0x000fc8000fffe1ff */
[----:B------:R-:W-:Y:S02]  /*06b0*/  USHF.L.U32 UR11, UR10, 0xb, URZ ;  /* 0x0000000b0a0b7899 */ /* 0x000fe400080006ff */
[----:B------:R-:W-:Y:S02]  /*06c0*/  USHF.L.U32 UR10, UR10, 0x1, URZ ;  /* 0x000000010a0a7899 */ /* 0x000fe400080006ff */
[----:B------:R-:W-:-:S04]  /*06d0*/  UIADD3 UR4, UPT, UPT, -UR4, 0x100000, URZ ;  /* 0x0010000004047890 */ /* 0x000fc8000fffe1ff */
[----:B------:R-:W-:Y:S02]  /*06e0*/  USHF.L.U32 UR5, UR4, 0xb, URZ ;  /* 0x0000000b04057899 */ /* 0x000fe400080006ff */
[----:B------:R-:W-:Y:S01]  /*06f0*/  USHF.L.U32 UR4, UR4, 0x1, URZ ;  /* 0x0000000104047899 */ /* 0x000fe200080006ff */
[----:B------:R-:W-:Y:S01]  /*0700*/  ELECT P0, URZ, PT ;  /* 0x0000000000ff782f */ /* 0x000fe20003800000 */
[----:B--2---:R-:W-:Y:S01]  /*0710*/  ULEA UR7, UR7, UR9, 0x18 ;  /* 0x0000000907077291 */ /* 0x004fe2000f8ec0ff */
[----:B------:R-:W1:Y:S11]  /*0720*/  FENCE.VIEW.ASYNC.S ;  /* 0x00000000000073c6 */ /* 0x000e760000000000 */
[----:B-1----:R2:W1:Y:S01]  /*0730*/  SYNCS.EXCH.64 URZ, [UR7+0x30], UR10 ;  /* 0x0000300a07ff75b2 */ /* 0x0024620008000100 */
[----:B------:R2:W1:Y:S01]  /*0740*/  SYNCS.EXCH.64 URZ, [UR7+0x50], UR4 ;  /* 0x0000500407ff75b2 */ /* 0x0004620008000100 */
[----:B------:R2:W1:Y:S01]  /*0750*/  SYNCS.EXCH.64 URZ, [UR7+0x38], UR10 ;  /* 0x0000380a07ff75b2 */ /* 0x0004620008000100 */
[----:B------:R2:W1:Y:S01]  /*0760*/  SYNCS.EXCH.64 URZ, [UR7+0x58], UR4 ;  /* 0x0000580407ff75b2 */ /* 0x0004620008000100 */
[----:B------:R2:W1:Y:S01]  /*0770*/  SYNCS.EXCH.64 URZ, [UR7+0x40], UR10 ;  /* 0x0000400a07ff75b2 */ /* 0x0004620008000100 */
[----:B------:R2:W1:Y:S01]  /*0780*/  SYNCS.EXCH.64 URZ, [UR7+0x60], UR4 ;  /* 0x0000600407ff75b2 */ /* 0x0004620008000100 */
[----:B------:R2:W1:Y:S01]  /*0790*/  SYNCS.EXCH.64 URZ, [UR7+0x48], UR10 ;  /* 0x0000480a07ff75b2 */ /* 0x0004620008000100 */
[----:B------:R2:W1:Y:S02]  /*07a0*/  SYNCS.EXCH.64 URZ, [UR7+0x68], UR4 ;  /* 0x0000680407ff75b2 */ /* 0x0004640008000100 */
[----:B--2---:R-:W-:Y:S01]  /*07b0*/  NOP ;  /* 0x0000000000007918 */ /* 0x004fe20000000000 */
.L_x_10:
[----:B------:R-:W2:Y:S01]  /*07c0*/  SHFL.IDX PT, R2, R92, RZ, 0x1f ;  /* 0x00001fff5c027589 */ /* 0x000ea200000e0000 */
[----:B------:R-:W-:Y:S01]  /*07d0*/  NOP ;  /* 0x0000000000007918 */ /* 0x000fe20000000000 */
[----:B--2---:R-:W-:-:S13]  /*07e0*/  ISETP.NE.AND P0, PT, R2, 0x3, PT ;  /* 0x000000030200780c */ /* 0x004fda0003f05270 */
[----:B------:R-:W-:Y:S05]  /*07f0*/  @P0 BRA `(.L_x_11) ;  /* 0x0000000000300947 */ /* 0x000fea0003800000 */
[----:B-1----:R-:W1:Y:S01]  /*0800*/  S2UR UR5, SR_CgaCtaId ;  /* 0x00000000000579c3 */ /* 0x002e620000008800 */
        /* <DEDUP_REMOVED lines=8> */
[----:B-1----:R2:W1:Y:S01]  /*0890*/  SYNCS.EXCH.64 URZ, [UR5+0x70], UR10 ;  /* 0x0000700a05ff75b2 */ /* 0x0024620008000100 */
[----:B------:R2:W1:Y:S02]  /*08a0*/  SYNCS.EXCH.64 URZ, [UR5+0x78], UR10 ;  /* 0x0000780a05ff75b2 */ /* 0x0004640008000100 */
[----:B--2---:R-:W-:Y:S01]  /*08b0*/  NOP ;  /* 0x0000000000007918 */ /* 0x004fe20000000000 */
.L_x_11:
[----:B------:R-:W2:Y:S01]  /*08c0*/  SHFL.IDX PT, R2, R92, RZ, 0x1f ;  /* 0x00001fff5c027589 */ /* 0x000ea200000e0000 */
[----:B------:R-:W-:Y:S01]  /*08d0*/  NOP ;  /* 0x0000000000007918 */ /* 0x000fe20000000000 */
[----:B--2---:R-:W-:-:S13]  /*08e0*/  ISETP.NE.AND P0, PT, R2, 0x4, PT ;  /* 0x000000040200780c */ /* 0x004fda0003f05270 */
[----:B------:R-:W-:Y:S05]  /*08f0*/  @P0 BRA `(.L_x_12) ;  /* 0x00000000004c0947 */ /* 0x000fea0003800000 */
[----:B-1----:R-:W1:Y:S01]  /*0900*/  S2UR UR5, SR_CgaCtaId ;  /* 0x00000000000579c3 */ /* 0x002e620000008800 */
[----:B------:R-:W-:Y:S01]  /*0910*/  UMOV UR9, 0x100 ;  /* 0x0000010000097882 */ /* 0x000fe20000000000 */
[----:B------:R-:W-:Y:S01]  /*0920*/  UMOV UR7, 0x400 ;  /* 0x0000040000077882 */ /* 0x000fe20000000000 */
[----:B------:R-:W-:Y:S01]  /*0930*/  USEL UR9, UR9, 0xe0, UP2 ;  /* 0x000000e009097887 */ /* 0x000fe20009000000 */
[----:B------:R-:W-:Y:S01]  /*0940*/  UMOV UR4, 0x1 ;  /* 0x0000000100047882 */ /* 0x000fe20000000000 */
[----:B------:R-:W-:Y:S01]  /*0950*/  ELECT P0, URZ, PT ;  /* 0x0000000000ff782f */ /* 0x000fe20003800000 */
[----:B------:R-:W-:-:S04]  /*0960*/  UIADD3 UR10, UPT, UPT, -UR4, 0x100000, URZ ;  /* 0x00100000040a7890 */ /* 0x000fc8000fffe1ff */
[----:B------:R-:W-:Y:S02]  /*0970*/  USHF.L.U32 UR11, UR10, 0xb, URZ ;  /* 0x0000000b0a0b7899 */ /* 0x000fe400080006ff */
[----:B------:R-:W-:Y:S02]  /*0980*/  USHF.L.U32 UR10, UR10, 0x1, URZ ;  /* 0x000000010a0a7899 */ /* 0x000fe400080006ff */
[----:B------:R-:W-:-:S04]  /*0990*/  UIADD3 UR12, UPT, UPT, -UR9, 0x100000, URZ ;  /* 0x00100000090c7890 */ /* 0x000fc8000fffe1ff */
[----:B------:R-:W-:Y:S02]  /*09a0*/  USHF.L.U32 UR13, UR12, 0xb, URZ ;  /* 0x0000000b0c0d7899 */ /* 0x000fe400080006ff */
[----:B------:R-:W-:Y:S02]  /*09b0*/  USHF.L.U32 UR12, UR12, 0x1, URZ ;  /* 0x000000010c0c7899 */ /* 0x000fe400080006ff */
[----:B-1----:R-:W-:Y:S01]  /*09c0*/  ULEA UR5, UR5, UR7, 0x18 ;  /* 0x0000000705057291 */ /* 0x002fe2000f8ec0ff */
[----:B------:R-:W1:Y:S11]  /*09d0*/  FENCE.VIEW.ASYNC.S ;  /* 0x00000000000073c6 */ /* 0x000e760000000000 */
[----:B-1----:R2:W1:Y:S01]  /*09e0*/  SYNCS.EXCH.64 URZ, [UR5+0x80], UR10 ;  /* 0x0000800a05ff75b2 */ /* 0x0024620008000100 */
[----:B------:R2:W1:Y:S01]  /*09f0*/  SYNCS.EXCH.64 URZ, [UR5+0x90], UR12 ;  /* 0x0000900c05ff75b2 */ /* 0x0004620008000100 */
[----:B------:R2:W1:Y:S01]  /*0a00*/  SYNCS.EXCH.64 URZ, [UR5+0x88], UR10 ;  /* 0x0000880a05ff75b2 */ /* 0x0004620008000100 */
[----:B------:R2:W1:Y:S02]  /*0a10*/  SYNCS.EXCH.64 URZ, [UR5+0x98], UR12 ;  /* 0x0000980c05ff75b2 */ /* 0x0004640008000100 */
[----:B--2---:R-:W-:Y:S01]  /*0a20*/  NOP ;  /* 0x0000000000007918 */ /* 0x004fe20000000000 */
.L_x_12:
        /* <DEDUP_REMOVED lines=26> */
.L_x_13:
        /* <DEDUP_REMOVED lines=18> */
.L_x_14:
[----:B-1----:R-:W1:Y:S01]  /*0cf0*/  S2UR UR5, SR_CTAID.X ;  /* 0x00000000000579c3 */ /* 0x002e620000002500 */
[----:B------:R-:W-:-:S05]  /*0d00*/  CS2R.32 R87, SR_CgaSize ;  /* 0x0000000000577805 */ /* 0x000fca0000008a00 */
[----:B------:R-:W-:-:S05]  /*0d10*/  IMAD R87, R87, -0xa0, RZ ;  /* 0xffffff6057577824 */ /* 0x000fca00078e02ff */
[----:B------:R-:W-:-:S14]  /*0d20*/  R2UR UR9, R87 ;  /* 0x00000000570972ca */ /* 0x000fdc00000e0000 */
[----:B------:R-:W2:Y:S01]  /*0d30*/  LDCU UR9, c[0x0][UR9+0x2b0] ;  /* 0x00005600090977ac */ /* 0x000ea20008000800 */
[----:B------:R-:W-:Y:S01]  /*0d40*/  NOP ;  /* 0x0000000000007918 */ /* 0x000fe20000000000 */
[----:B------:R-:W-:-:S05]  /*0d50*/  CS2R.32 R87, SR_CgaSize ;  /* 0x0000000000577805 */ /* 0x000fca0000008a00 */
[----:B------:R-:W-:-:S05]  /*0d60*/  IMAD R87, R87, -0xa0, RZ ;  /* 0xffffff6057577824 */ /* 0x000fca00078e02ff */
[----:B------:R-:W-:-:S14]  /*0d70*/  R2UR UR7, R87 ;  /* 0x00000000570772ca */ /* 0x000fdc00000e0000 */
[----:B------:R-:W3:Y:S01]  /*0d80*/  LDCU UR7, c[0x0][UR7+0x2b4] ;  /* 0x00005680070777ac */ /* 0x000ee20008000800 */
[----:B------:R-:W4:Y:S08]  /*0d90*/  S2UR UR4, SR_CTAID.Y ;  /* 0x00000000000479c3 */ /* 0x000f300000002600 */
[----:B------:R-:W3:Y:S01]  /*0da0*/  LDC R10, c[0x0][0xb24] ;  /* 0x0002c900ff0a7b82 */ /* 0x000ee20000000800 */
[----:B-1----:R-:W-:-:S02]  /*0db0*/  I2FP.F32.U32 R87, UR5 ;  /* 0x0000000500577c45 */ /* 0x002fc40008201000 */
[----:B------:R-:W-:-:S05]  /*0dc0*/  CS2R.32 R3, SR_CgaSize ;  /* 0x0000000000037805 */ /* 0x000fca0000008a00 */
[----:B------:R-:W-:-:S06]  /*0dd0*/  IMAD R3, R3, -0xa0, RZ ;  /* 0xffffff6003037824 */ /* 0x000fcc00078e02ff */
[----:B------:R-:W1:Y:S01]  /*0de0*/  LDC R3, c[0x0][R3+0x2a0] ;  /* 0x0000a80003037b82 */ /* 0x000e620000000800 */
[----:B------:R-:W-:Y:S01]  /*0df0*/  MOV R15, UR5 ;  /* 0x00000005000f7c02 */ /* 0x000fe20008000f00 */
[----:B--2---:R-:W-:Y:S01]  /*0e00*/  FMUL R87, R87, UR9 ;  /* 0x0000000957577c20 */ /* 0x004fe20008400000 */
[----:B----4-:R-:W-:Y:S02]  /*0e10*/  I2FP.F32.U32 R86, UR4 ;  /* 0x0000000400567c45 */ /* 0x010fe40008201000 */
[----:B------:R-:W-:-:S05]  /*0e20*/  CS2R.32 R2, SR_CgaSize ;  /* 0x0000000000027805 */ /* 0x000fca0000008a00 */
[----:B------:R-:W-:-:S06]  /*0e30*/  IMAD R2, R2, -0xa0, RZ ;  /* 0xffffff6002027824 */ /* 0x000fcc00078e02ff */
[----:B------:R-:W2:Y:S01]  /*0e40*/  LDC R2, c[0x0][R2+0x2a4] ;  /* 0x0000a90002027b82 */ /* 0x000ea20000000800 */
[----:B------:R-:W-:Y:S01]  /*0e50*/  MOV R14, UR4 ;  /* 0x00000004000e7c02 */ /* 0x000fe20008000f00 */
[----:B------:R-:W4:Y:S01]  /*0e60*/  F2I.U32.TRUNC.NTZ R87, R87 ;  /* 0x0000005700577305 */ /* 0x000f22000020f000 */
[----:B---3--:R-:W-:-:S05]  /*0e70*/  FMUL R86, R86, UR7 ;  /* 0x0000000756567c20 */ /* 0x008fca0008400000 */
[----:B------:R-:W-:Y:S01]  /*0e80*/  BAR.SYNC.DEFER_BLOCKING 0x0 ;  /* 0x0000000000007b1d */ /* 0x000fe20000010000 */
[----:B------:R-:W-:-:S05]  /*0e90*/  ISETP.GE.AND P0, PT, R10, 0x1, PT ;  /* 0x000000010a00780c */ /* 0x000fca0003f06270 */
[----:B------:R-:W3:Y:S02]  /*0ea0*/  F2I.U32.TRUNC.NTZ R86, R86 ;  /* 0x0000005600567305 */ /* 0x000ee4000020f000 */
[----:B------:R-:W2:Y:S01]  /*0eb0*/  S2UR UR36, SR_CTAID.Z ;  /* 0x00000000002479c3 */ /* 0x000ea20000002700 */
[----:B----4-:R-:W-:-:S05]  /*0ec0*/  IADD3 R87, PT, PT, -R87, RZ, RZ ;  /* 0x000000ff57577210 */ /* 0x010fca0007ffe1ff */
[----:B-1----:R-:W-:Y:S01]  /*0ed0*/  IMAD R87, R3, R87, UR5 ;  /* 0x0000000503577e24 */ /* 0x002fe2000f8e0257 */
[----:B---3--:R-:W-:-:S05]  /*0ee0*/  IADD3 R86, PT, PT, -R86, RZ, RZ ;  /* 0x000000ff56567210 */ /* 0x008fca0007ffe1ff */
[----:B--2---:R-:W-:Y:S01]  /*0ef0*/  IMAD R86, R2, R86, UR4 ;  /* 0x0000000402567e24 */ /* 0x004fe2000f8e0256 */
[----:B------:R-:W-:Y:S06]  /*0f00*/  @!P0 BRA `(.L_x_15) ;  /* 0x0000000000b88947 */ /* 0x000fec0003800000 */
[----:B------:R-:W1:Y:S01]  /*0f10*/  LDC.64 R4, c[0x0][0xb18] ;  /* 0x0002c600ff047b82 */ /* 0x000e620000000a00 */
[----:B------:R-:W-:-:S07]  /*0f20*/  ISETP.NE.AND P0, PT, R10, 0x1, PT ;  /* 0x000000010a00780c */ /* 0x000fce0003f05270 */
[----:B------:R-:W2:Y:S08]  /*0f30*/  LDC R9, c[0x0][0xb0c] ;  /* 0x0002c300ff097b82 */ /* 0x000eb00000000800 */
[----:B------:R-:W3:Y:S08]  /*0f40*/  LDC R12, c[0x0][0x370] ;  /* 0x0000dc00ff0c7b82 */ /* 0x000ef00000000800 */
[----:B------:R-:W4:Y:S01]  /*0f50*/  LDC R11, c[0x0][0x374] ;  /* 0x0000dd00ff0b7b82 */ /* 0x000f220000000800 */
[----:B-1----:R-:W-:-:S07]  /*0f60*/  ISETP.NE.AND P1, PT, R4, 0x1, PT ;  /* 0x000000010400780c */ /* 0x002fce0003f25270 */
[----:B------:R-:W3:Y:S01]  /*0f70*/  LDC.64 R6, c[0x0][0xb10] ;  /* 0x0002c400ff067b82 */ /* 0x000ee20000000a00 */
[----:B--2---:R-:W-:-:S07]  /*0f80*/  ISETP.NE.AND P2, PT, R9, 0x1, PT ;  /* 0x000000010900780c */ /* 0x004fce0003f45270 */
[----:B------:R-:W1:Y:S08]  /*0f90*/  LDC R8, c[0x0][0xb20] ;  /* 0x0002c800ff087b82 */ /* 0x000e700000000800 */
[----:B------:R-:W2:Y:S01]  /*0fa0*/  LDC.64 R2, c[0x0][0xb28] ;  /* 0x0002ca00ff027b82 */ /* 0x000ea20000000a00 */
[----:B----4-:R-:W-:-:S04]  /*0fb0*/  IMAD.HI.U32 R13, R11, R5, RZ ;  /* 0x000000050b0d7227 */ /* 0x010fc800078e00ff */
[----:B------:R-:W-:-:S04]  /*0fc0*/  IMAD.HI.U32 R5, R14, R5, RZ ;  /* 0x000000050e057227 */ /* 0x000fc800078e00ff */
[----:B---3--:R-:W-:-:S05]  /*0fd0*/  IMAD.HI.U32 R16, R12, R6, RZ ;  /* 0x000000060c107227 */ /* 0x008fca00078e00ff */
[-C--:B------:R-:W-:Y:S01]  /*0fe0*/  @P2 SHF.R.U32.HI R12, RZ, R7.reuse, R16 ;  /* 0x00000007ff0c2219 */ /* 0x080fe20000011610 */
[----:B------:R-:W-:Y:S01]  /*0ff0*/  IMAD.HI.U32 R16, R15, R6, RZ ;  /* 0x000000060f107227 */ /* 0x000fe200078e00ff */
[-C--:B-1----:R-:W-:Y:S02]  /*1000*/  @P1 SHF.R.U32.HI R11, RZ, R8.reuse, R13 ;  /* 0x00000008ff0b1219 */ /* 0x082fe4000001160d */
[----:B------:R-:W-:Y:S02]  /*1010*/  SHF.R.U32.HI R5, RZ, R8, R5 ;  /* 0x00000008ff057219 */ /* 0x000fe40000011605 */
[----:B------:R-:W-:Y:S02]  /*1020*/  SHF.R.U32.HI R16, RZ, R7, R16 ;  /* 0x00000007ff107219 */ /* 0x000fe40000011610 */
[----:B------:R-:W-:Y:S01]  /*1030*/  SEL R5, R14, R5, !P1 ;  /* 0x000000050e057207 */ /* 0x000fe20004800000 */
[----:B--2---:R-:W-:Y:S01]  /*1040*/  IMAD.HI.U32 R13, R11, R2, RZ ;  /* 0x000000020b0d7227 */ /* 0x004fe200078e00ff */
[----:B------:R-:W-:-:S03]  /*1050*/  SEL R16, R15, R16, !P2 ;  /* 0x000000100f107207 */ /* 0x000fc60005000000 */
[----:B------:R-:W-:Y:S01]  /*1060*/  IMAD.HI.U32 R6, R12, R2, RZ ;  /* 0x000000020c067227 */ /* 0x000fe200078e00ff */
[----:B------:R-:W-:-:S04]  /*1070*/  @P0 SHF.R.U32.HI R11, RZ, R3, R13 ;  /* 0x00000003ff0b0219 */ /* 0x000fc8000001160d */
[----:B------:R-:W-:Y:S01]  /*1080*/  @P0 SHF.R.U32.HI R12, RZ, R3, R6 ;  /* 0x00000003ff0c0219 */ /* 0x000fe20000011606 */
[----:B------:R-:W-:-:S04]  /*1090*/  IMAD R11, R11, R10, RZ ;  /* 0x0000000a0b0b7224 */ /* 0x000fc800078e02ff */
[----:B------:R-:W-:Y:S01]  /*10a0*/  IMAD R6, R12, R10, RZ ;  /* 0x0000000a0c067224 */ /* 0x000fe200078e02ff */
[----:B------:R-:W-:-:S04]  /*10b0*/  ISETP.GE.AND P1, PT, R5, R11, PT ;  /* 0x0000000b0500720c */ /* 0x000fc80003f26270 */
[----:B------:R-:W-:Y:S01]  /*10c0*/  ISETP.GE.OR P1, PT, R16, R6, P1 ;  /* 0x000000061000720c */ /* 0x000fe20000f26670 */
[----:B------:R-:W-:-:S05]  /*10d0*/  IMAD.HI.U32 R6, R5, R2, RZ ;  /* 0x0000000205067227 */ /* 0x000fca00078e00ff */
[----:B------:R-:W-:-:S04]  /*10e0*/  SHF.R.U32.HI R6, RZ, R3, R6 ;  /* 0x00000003ff067219 */ /* 0x000fc80000011606 */
[----:B------:R-:W-:-:S03]  /*10f0*/  SEL R6, R5, R6, !P0 ;  /* 0x0000000605067207 */ /* 0x000fc60004000000 */
[----:B------:R-:W-:Y:S01]  /*1100*/  @!P1 IMAD.HI.U32 R7, R16, R2, RZ ;  /* 0x0000000210079227 */ /* 0x000fe200078e00ff */
[----:B------:R-:W-:-:S04]  /*1110*/  IADD3 R2, PT, PT, -R6, RZ, RZ ;  /* 0x000000ff06027210 */ /* 0x000fc80007ffe1ff */
[----:B------:R-:W-:Y:S01]  /*1120*/  @!P1 SHF.R.U32.HI R3, RZ, R3, R7 ;  /* 0x00000003ff039219 */ /* 0x000fe20000011607 */
[----:B------:R-:W-:Y:S01]  /*1130*/  IMAD R2, R10, R2, R5 ;  /* 0x000000020a027224 */ /* 0x000fe200078e0205 */
[----:B------:R-:W-:Y:S02]  /*1140*/  IADD3 R7, PT, PT, -R5, RZ, RZ ;  /* 0x000000ff05077210 */ /* 0x000fe40007ffe1ff */
[----:B------:R-:W-:-:S03]  /*1150*/  @!P1 SEL R3, R16, R3, !P0 ;  /* 0x0000000310039207 */ /* 0x000fc60004000000 */
[----:B------:R-:W-:Y:S02]  /*1160*/  IMAD R7, R4, R7, R14 ;  /* 0x0000000704077224 */ /* 0x000fe400078e020e */
[--C-:B------:R-:W-:Y:S02]  /*1170*/  @!P1 IMAD.IADD R6, R6, 0x1, -R3.reuse ;  /* 0x0000000106069824 */ /* 0x100fe400078e0a03 */
[----:B------:R-:W-:Y:S01]  /*1180*/  @!P1 IMAD R3, R2, R12, R3 ;  /* 0x0000000c02039224 */ /* 0x000fe200078e0203 */
[----:B------:R-:W-:Y:S01]  /*1190*/  IADD3 R2, PT, PT, -R16, RZ, RZ ;  /* 0x000000ff10027210 */ /* 0x000fe20007ffe1ff */
[----:B------:R-:W-:Y:S02]  /*11a0*/  @!P1 IMAD R5, R6, R10, R16 ;  /* 0x0000000a06059224 */ /* 0x000fe400078e0210 */
[----:B------:R-:W-:Y:S02]  /*11b0*/  @!P1 IMAD.MOV.U32 R16, RZ, RZ, R3 ;  /* 0x000000ffff109224 */ /* 0x000fe400078e0003 */
[----:B------:R-:W-:-:S02]  /*11c0*/  IMAD R2, R9, R2, R15 ;  /* 0x0000000209027224 */ /* 0x000fc400078e020f */
[----:B------:R-:W-:Y:S02]  /*11d0*/  IMAD R14, R5, R4, R7 ;  /* 0x00000004050e7224 */ /* 0x000fe400078e0207 */
[----:B------:R-:W-:Y:S02]  /*11e0*/  IMAD R15, R16, R9, R2 ;  /* 0x00000009100f7224 */ /* 0x000fe400078e0202 */
.L_x_15:
[----:B------:R-:W1:Y:S01]  /*11f0*/  LDCU UR4, c[0x0][0xb30] ;  /* 0x00016600ff0477ac */ /* 0x000e620008000800 */
[----:B------:R-:W2:Y:S08]  /*1200*/  S2UR UR37, SR_CgaCtaId ;  /* 0x00000000002579c3 */ /* 0x000eb00000008800 */
[----:B------:R-:W3:Y:S01]  /*1210*/  LDC R40, c[0x0][0xb24] ;  /* 0x0002c900ff287b82 */ /* 0x000ee20000000800 */
[----:B-1----:R-:W-:-:S09]  /*1220*/  UISETP.NE.AND UP1, UPT, UR4, 0x1, UPT ;  /* 0x000000010400788c */ /* 0x002fd2000bf25270 */
[----:B--2---:R-:W-:Y:S05]  /*1230*/  BRA.U UP1, `(.L_x_16) ;  /* 0x0000000101407547 */ /* 0x004fea000b800000 */
[----:B------:R-:W1:Y:S08]  /*1240*/  LDC.64 R4, c[0x0][0xb10] ;  /* 0x0002c400ff047b82 */ /* 0x000e700000000a00 */
[----:B------:R-:W2:Y:S08]  /*1250*/  LDC.64 R2, c[0x0][0xb18] ;  /* 0x0002c600ff027b82 */ /* 0x000eb00000000a00 */
[----:B------:R-:W4:Y:S08]  /*1260*/  LDC R6, c[0x0][0xb20] ;  /* 0x0002c800ff067b82 */ /* 0x000f300000000800 */
[----:B------:R-:W3:Y:S01]  /*1270*/  LDC R7, c[0x0][0xb0c] ;  /* 0x0002c300ff077b82 */ /* 0x000ee20000000800 */
[----:B-1----:R-:W-:-:S05]  /*1280*/  IMAD.HI.U32 R4, R15, R4, RZ ;  /* 0x000000040f047227 */ /* 0x002fca00078e00ff */
[----:B------:R-:W-:Y:S01]  /*1290*/  SHF.R.U32.HI R4, RZ, R5, R4 ;  /* 0x00000005ff047219 */ /* 0x000fe20000011604 */
[----:B--2---:R-:W-:Y:S01]  /*12a0*/  IMAD.HI.U32 R3, R14, R3, RZ ;  /* 0x000000030e037227 */ /* 0x004fe200078e00ff */
[----:B------:R-:W-:-:S04]  /*12b0*/  ISETP.NE.AND P0, PT, R2, 0x1, PT ;  /* 0x000000010200780c */ /* 0x000fc80003f05270 */
[----:B----4-:R-:W-:-:S04]  /*12c0*/  SHF.R.U32.HI R3, RZ, R6, R3 ;  /* 0x00000006ff037219 */ /* 0x010fc80000011603 */
[----:B------:R-:W-:Y:S02]  /*12d0*/  SEL R3, R14, R3, !P0 ;  /* 0x000000030e037207 */ /* 0x000fe40004000000 */
[----:B---3--:R-:W-:-:S04]  /*12e0*/  ISETP.NE.AND P1, PT, R7, 0x1, PT ;  /* 0x000000010700780c */ /* 0x008fc80003f25270 */
[----:B------:R-:W-:-:S05]  /*12f0*/  SEL R4, R15, R4, !P1 ;  /* 0x000000040f047207 */ /* 0x000fca0004800000 */
[----:B------:R-:W-:Y:S02]  /*1300*/  IMAD.IADD R5, R3, 0x1, -R4 ;  /* 0x0000000103057824 */ /* 0x000fe400078e0a04 */
[----:B------:R-:W-:Y:S02]  /*1310*/  IMAD.IADD R3, R4, 0x1, -R3 ;  /* 0x0000000104037824 */ /* 0x000fe400078e0a03 */
[----:B------:R-:W-:Y:S02]  /*1320*/  IMAD R15, R5, R7, R15 ;  /* 0x00000007050f7224 */ /* 0x000fe400078e020f */
[----:B------:R-:W-:-:S07]  /*1330*/  IMAD R14, R3, R2, R14 ;  /* 0x00000002030e7224 */ /* 0x000fce00078e020e */
.L_x_16:
[----:B------:R-:W-:Y:S01]  /*1340*/  BAR.SYNC.DEFER_BLOCKING 0x0 ;  /* 0x0000000000007b1d */ /* 0x000fe20000010000 */
[----:B------:R-:W-:Y:S01]  /*1350*/  UISETP.NE.AND UP1, UPT, UR8, 0x2, UPT ;  /* 0x000000020800788c */ /* 0x000fe2000bf25270 */
[----:B------:R-:W-:Y:S02]  /*1360*/  ISETP.NE.OR P5, PT, R0, 0x2, !P5 ;  /* 0x000000020000780c */ /* 0x000fe40006fa5670 */
[----:B------:R-:W-:-:S06]  /*1370*/  LOP3.LUT R2, R101, 0x1f, RZ, 0xc0, !PT ;  /* 0x0000001f65027812 */ /* 0x000fcc00078ec0ff */
[----:B------:R-:W-:Y:S05]  /*1380*/  BRA.U UP1, `(.L_x_17) ;  /* 0x0000001101887547 */ /* 0x000fea000b800000 */
[----:B------:R-:W1:Y:S01]  /*1390*/  LDCU UR13, c[0x0][0x38c] ;  /* 0x00007180ff0d77ac */ /* 0x000e620008000800 */
[----:B------:R-:W2:Y:S01]  /*13a0*/  LDC R8, c[0x0][0x370] ;  /* 0x0000dc00ff087b82 */ /* 0x000ea20000000800 */
[----:B------:R-:W-:Y:S01]  /*13b0*/  PLOP3.LUT P1, PT, PT, PT, UP2, 0x80, 0x8 ;  /* 0x000000000008781c */ /* 0x000fe20003f2f028 */
[----:B------:R-:W-:Y:S01]  /*13c0*/  IMAD.MOV.U32 R17, RZ, RZ, 0x1 ;  /* 0x00000001ff117424 */ /* 0x000fe200078e00ff */
[----:B------:R-:W-:Y:S01]  /*13d0*/  ISETP.EQ.OR P4, PT, R2, RZ, P5 ;  /* 0x000000ff0200720c */ /* 0x000fe20002f82670 */
[----:B------:R-:W-:Y:S01]  /*13e0*/  IMAD.MOV.U32 R16, RZ, RZ, RZ ;  /* 0x000000ffff107224 */ /* 0x000fe200078e00ff */
[----:B------:R-:W-:Y:S02]  /*13f0*/  PLOP3.LUT P1, PT, P1, PT, PT, 0x8, 0x80 ;  /* 0x000000000080781c */ /* 0x000fe40000f2e170 */
[----:B------:R-:W-:Y:S01]  /*1400*/  CS2R R12, SRZ ;  /* 0x00000000000c7805 */ /* 0x000fe2000001ff00 */
[----:B------:R-:W-:Y:S01]  /*1410*/  IMAD.MOV.U32 R11, RZ, RZ, 0x1 ;  /* 0x00000001ff0b7424 */ /* 0x000fe200078e00ff */
[----:B------:R-:W4:Y:S01]  /*1420*/  LDC R0, c[0x0][0x374] ;  /* 0x0000dd00ff007b82 */ /* 0x000f220000000800 */
[----:B------:R-:W2:Y:S01]  /*1430*/  LDCU.64 UR22, c[0x0][0x348] ;  /* 0x00006900ff1677ac */ /* 0x000ea20008000a00 */
[----:B------:R-:W-:Y:S01]  /*1440*/  UMOV UR6, URZ ;  /* 0x000000ff00067c82 */ /* 0x000fe20008000000 */
[----:B-1----:R-:W-:-:S04]  /*1450*/  UIADD3 UR5, UPT, UPT, UR13, 0x7f, URZ ;  /* 0x0000007f0d057890 */ /* 0x002fc8000fffe0ff */
[----:B------:R-:W-:-:S04]  /*1460*/  USHF.R.S32.HI UR4, URZ, 0x1f, UR5 ;  /* 0x0000001fff047899 */ /* 0x000fc80008011405 */
[----:B------:R-:W-:-:S04]  /*1470*/  ULEA.HI UR4, UR4, UR5, URZ, 0x7 ;  /* 0x0000000504047291 */ /* 0x000fc8000f8f38ff */
[----:B------:R-:W-:Y:S02]  /*1480*/  USHF.R.S32.HI UR15, URZ, 0x7, UR4 ;  /* 0x00000007ff0f7899 */ /* 0x000fe40008011404 */
[----:B------:R-:W-:Y:S02]  /*1490*/  UIADD3 UR4, UPT, UPT, UR13, -0x1, URZ ;  /* 0xffffffff0d047890 */ /* 0x000fe4000fffe0ff */
[----:B------:R-:W-:Y:S02]  /*14a0*/  UISETP.LT.U32.AND UP0, UPT, UR15, 0x3, UPT ;  /* 0x000000030f00788c */ /* 0x000fe4000bf01070 */
[----:B------:R-:W-:Y:S02]  /*14b0*/  UISETP.GE.U32.AND UP1, UPT, UR4, -0xff, UPT ;  /* 0xffffff010400788c */ /* 0x000fe4000bf26070 */
[----:B------:R-:W-:Y:S02]  /*14c0*/  USEL UR14, UR15, 0x3, UP0 ;  /* 0x000000030f0e7887 */ /* 0x000fe40008000000 */
[----:B------:R-:W-:-:S02]  /*14d0*/  UIADD3 UR13, UPT, UPT, UR13, 0xfe, URZ ;  /* 0x000000fe0d0d7890 */ /* 0x000fc4000fffe0ff */
[----:B------:R-:W-:Y:S02]  /*14e0*/  UIADD3 UR5, UPT, UPT, UR14, -0x1, URZ ;  /* 0xffffffff0e057890 */ /* 0x000fe4000fffe0ff */
[----:B------:R-:W-:-:S03]  /*14f0*/  UIADD3 UR7, UPT, UPT, UR15, -UR14, URZ ;  /* 0x8000000e0f077290 */ /* 0x000fc6000fffe0ff */
[----:B------:R-:W-:-:S04]  /*1500*/  @UP1 UIADD3 UR5, UPT, UPT, UR14, URZ, URZ ;  /* 0x000000ff0e051290 */ /* 0x000fc8000fffe0ff */
[----:B--2---:R-:W-:-:S12]  /*1510*/  UIADD3 UR5, UPT, UPT, UR5, 0x1, URZ ;  /* 0x0000000105057890 */ /* 0x004fd8000fffe0ff */
.L_x_35:
[----:B------:R-:W-:Y:S01]  /*1520*/  UISETP.NE.AND UP0, UPT, UR37, URZ, UPT ;  /* 0x000000ff2500728c */ /* 0x000fe2000bf05270 */
[----:B------:R-:W1:Y:S08]  /*1530*/  S2UR UR37, SR_CgaCtaId ;  /* 0x00000000002579c3 */ /* 0x000e700000008800 */
[----:B------:R-:W-:Y:S05]  /*1540*/  BRA.U UP0, `(.L_x_18) ;  /* 0x0000000100347547 */ /* 0x000fea000b800000 */
[----:B------:R-:W2:Y:S01]  /*1550*/  S2R R2, SR_CgaCtaId ;  /* 0x0000000000027919 */ /* 0x000ea20000008800 */
[----:B------:R-:W-:-:S04]  /*1560*/  MOV R3, 0x400 ;  /* 0x0000040000037802 */ /* 0x000fc80000000f00 */
[----:B--2---:R-:W-:Y:S02]  /*1570*/  LEA R2, R2, R3, 0x18 ;  /* 0x0000000302027211 */ /* 0x004fe400078ec0ff */
[----:B------:R-:W-:-:S03]  /*1580*/  SHF.L.U32 R3, R11, 0x1f, RZ ;  /* 0x0000001f0b037819 */ /* 0x000fc600000006ff */
[----:B------:R-:W-:-:S04]  /*1590*/  IMAD R2, R12, 0x8, R2 ;  /* 0x000000080c027824 */ /* 0x000fc800078e0202 */
[----:B------:R-:W2:Y:S02]  /*15a0*/  SYNCS.PHASECHK.TRANS64.TRYWAIT P0, [R2+URZ+0xf0], R3 ;  /* 0x0000f003020075a7 */ /* 0x000ea400080011ff */
[----:B--2---:R-:W-:Y:S05]  /*15b0*/  @!P0 BRA `(.L_x_19) ;  /* 0x0000007800508947 */ /* 0x004fea0003800000 */
.L_x_130:
[----:B------:R-:W-:Y:S01]  /*15c0*/  VIADD R12, R12, 0x1 ;  /* 0x000000010c0c7836 */ /* 0x000fe20000000000 */
[----:B------:R2:W-:Y:S04]  /*15d0*/  SYNCS.ARRIVE.TRANS64.A1T0 RZ, [R2+URZ+0xe0], RZ ;  /* 0x0000e0ff02ff79a7 */ /* 0x0005e800081000ff */
[----:B------:R-:W-:-:S04]  /*15e0*/  ISETP.NE.AND P0, PT, R12, 0x2, PT ;  /* 0x000000020c00780c */ /* 0x000fc80003f05270 */
[----:B------:R-:W-:Y:S02]  /*15f0*/  SEL R12, R12, RZ, P0 ;  /* 0x000000ff0c0c7207 */ /* 0x000fe40000000000 */
[----:B--2---:R-:W-:-:S04]  /*1600*/  SEL R2, RZ, 0x1, P0 ;  /* 0x00000001ff027807 */ /* 0x004fc80000000000 */
[----:B------:R-:W-:-:S07]  /*1610*/  LOP3.LUT R11, R11, R2, RZ, 0x3c, !PT ;  /* 0x000000020b0b7212 */ /* 0x000fce00078e3cff */
.L_x_18:
[----:B------:R-:W-:Y:S01]  /*1620*/  UMOV UR4, 0x400 ;  /* 0x0000040000047882 */ /* 0x000fe20000000000 */
[----:B------:R-:W-:Y:S01]  /*1630*/  SHF.L.U32 R2, R17, 0x1f, RZ ;  /* 0x0000001f11027819 */ /* 0x000fe200000006ff */
[----:B-1----:R-:W-:Y:S01]  /*1640*/  ULEA UR4, UR37, UR4, 0x18 ;  /* 0x0000000425047291 */ /* 0x002fe2000f8ec0ff */
[----:B------:R-:W-:Y:S01]  /*1650*/  R2UR UR35, R15 ;  /* 0x000000000f2372ca */ /* 0x000fe200000e0000 */
[----:B------:R-:W-:Y:S01]  /*1660*/  UISETP.GE.U32.AND UP0, UPT, UR13, 0xff, UPT ;  /* 0x000000ff0d00788c */ /* 0x000fe2000bf06070 */
[----:B------:R-:W-:Y:S01]  /*1670*/  R2UR UR19, R14 ;  /* 0x000000000e1372ca */ /* 0x000fe200000e0000 */
[----:B------:R-:W-:Y:S01]  /*1680*/  ULEA UR8, UR6, UR4, 0x3 ;  /* 0x0000000406087291 */ /* 0x000fe2000f8e18ff */
[----:B------:R-:W-:-:S08]  /*1690*/  UMOV UR29, URZ ;  /* 0x000000ff001d7c82 */ /* 0x000fd00008000000 */
[----:B------:R1:W2:Y:S01]  /*16a0*/  SYNCS.PHASECHK.TRANS64.TRYWAIT P0, [UR8+0x18], R2 ;  /* 0x00001802ff0075a7 */ /* 0x0002a20008001108 */
[----:B------:R-:W-:Y:S02]  /*16b0*/  USHF.L.U32 UR35, UR35, 0x7, URZ ;  /* 0x0000000723237899 */ /* 0x000fe400080006ff */
[----:B------:R-:W-:Y:S01]  /*16c0*/  USHF.L.U32 UR19, UR19, 0x7, URZ ;  /* 0x0000000713137899 */ /* 0x000fe200080006ff */
[----:B------:R-:W-:Y:S11]  /*16d0*/  BRA.U !UP0, `(.L_x_20) ;  /* 0x0000000108d47547 */ /* 0x000ff6000b800000 */
[----:B------:R-:W-:Y:S01]  /*16e0*/  UMOV UR21, URZ ;  /* 0x000000ff00157c82 */ /* 0x000fe20008000000 */
[----:B------:R-:W-:-:S05]  /*16f0*/  UMOV UR42, UR6 ;  /* 0x00000006002a7c82 */ /* 0x000fca0008000000 */
.L_x_25:
[----:B-1----:R-:W-:Y:S01]  /*1700*/  ULEA UR33, UR42, UR4, 0x3 ;  /* 0x000000042a217291 */ /* 0x002fe2000f8e18ff */
[----:B--2---:R-:W-:Y:S01]  /*1710*/  @!P5 MOV R3, 0x10000 ;  /* 0x000100000003d802 */ /* 0x004fe20000000f00 */
[----:B--2---:R-:W-:Y:S10]  /*1720*/  @P0 BRA `(.L_x_21) ;  /* 0x00000000000c0947 */ /* 0x004ff40003800000 */
[----:B------:R-:W-:-:S04]  /*1730*/  SHF.L.U32 R4, R17, 0x1f, RZ ;  /* 0x0000001f11047819 */ /* 0x000fc800000006ff */
[----:B------:R-:W2:Y:S02]  /*1740*/  SYNCS.PHASECHK.TRANS64.TRYWAIT P0, [UR33+0x18], R4 ;  /* 0x00001804ff0075a7 */ /* 0x000ea40008001121 */
[----:B--2---:R-:W-:Y:S05]  /*1750*/  @!P0 BRA `(.L_x_22) ;  /* 0x0000007400fc8947 */ /* 0x004fea0003800000 */
.L_x_21:
[----:B------:R2:W-:Y:S01]  /*1760*/  @!P5 SYNCS.ARRIVE.TRANS64 RZ, [UR33], R3 ;  /* 0x00000003ffffd9a7 */ /* 0x0005e20008000021 */
[----:B------:R-:W-:Y:S04]  /*1770*/  BSSY.RECONVERGENT B0, `(.L_x_23) ;  /* 0x0000003000007945 */ /* 0x000fe80003800200 */
[----:B------:R-:W-:Y:S05]  /*1780*/  @P4 BRA `(.L_x_24) ;  /* 0x0000000000044947 */ /* 0x000fea0003800000 */
[----:B------:R-:W-:Y:S05]  /*1790*/  BPT.TRAP 0x1 ;  /* 0x000000040000795c */ /* 0x000fea0000300000 */
.L_x_24:
[----:B------:R-:W-:Y:S05]  /*17a0*/  BSYNC.RECONVERGENT B0 ;  /* 0x0000000000007941 */ /* 0x000fea0003800200 */
.L_x_23:
[----:B------:R-:W-:Y:S02]  /*17b0*/  UIADD3 UR6, UPT, UPT, UR42, 0x1, URZ ;  /* 0x000000012a067890 */ /* 0x000fe4000fffe0ff */
[----:B------:R-:W-:Y:S02]  /*17c0*/  UIADD3 UR40, UP1, UPT, UR22, 0x80, URZ ;  /* 0x0000008016287890 */ /* 0x000fe4000ff3e0ff */
[----:B------:R-:W-:Y:S02]  /*17d0*/  UISETP.NE.AND UP0, UPT, UR6, 0x3, UPT ;  /* 0x000000030600788c */ /* 0x000fe4000bf05270 */
[----:B------:R-:W-:Y:S02]  /*17e0*/  USHF.L.U32 UR34, UR21, 0x7, URZ ;  /* 0x0000000715227899 */ /* 0x000fe400080006ff */
[----:B------:R-:W-:Y:S02]  /*17f0*/  USEL UR9, URZ, 0x1, UP0 ;  /* 0x00000001ff097887 */ /* 0x000fe40008000000 */
[----:B------:R-:W-:-:S02]  /*1800*/  USEL UR6, UR6, URZ, UP0 ;  /* 0x000000ff06067287 */ /* 0x000fc40008000000 */
[----:B------:R-:W-:Y:S02]  /*1810*/  UIADD3 UR38, UP0, UPT, UR22, 0x180, URZ ;  /* 0x0000018016267890 */ /* 0x000fe4000ff1e0ff */
[----:B------:R-:W-:Y:S01]  /*1820*/  ULEA UR8, UR6, UR4, 0x3 ;  /* 0x0000000406087291 */ /* 0x000fe2000f8e18ff */
[----:B------:R-:W-:Y:S01]  /*1830*/  LOP3.LUT R17, R17, UR9, RZ, 0x3c, !PT ;  /* 0x0000000911117c12 */ /* 0x000fe2000f8e3cff */
[----:B------:R-:W-:Y:S02]  /*1840*/  UIADD3.X UR41, UPT, UPT, URZ, UR23, URZ, UP1, !UPT ;  /* 0x00000017ff297290 */ /* 0x000fe40008ffe4ff */
[----:B------:R-:W-:Y:S01]  /*1850*/  UIADD3 UR26, UPT, UPT, UR34, 0x40, URZ ;  /* 0x00000040221a7890 */ /* 0x000fe2000fffe0ff */
[----:B-1----:R-:W-:Y:S01]  /*1860*/  SHF.L.U32 R2, R17, 0x1f, RZ ;  /* 0x0000001f11027819 */ /* 0x002fe200000006ff */
[----:B------:R-:W-:Y:S01]  /*1870*/  UIADD3.X UR39, UPT, UPT, URZ, UR23, URZ, UP0, !UPT ;  /* 0x00000017ff277290 */ /* 0x000fe200087fe4ff */
[----:B------:R-:W-:Y:S02]  /*1880*/  UMOV UR30, 0x0 ;  /* 0x00000000001e7882 */ /* 0x000fe40000000000 */
[----:B------:R1:W1:Y:S01]  /*1890*/  SYNCS.PHASECHK.TRANS64.TRYWAIT P0, [UR8+0x18], R2 ;  /* 0x00001802ff0075a7 */ /* 0x0002620008001108 */
[----:B------:R-:W-:Y:S01]  /*18a0*/  ULEA UR8, UR42, UR4, 0xf ;  /* 0x000000042a087291 */ /* 0x000fe2000f8e78ff */
[----:B------:R-:W-:Y:S01]  /*18b0*/  UMOV UR31, 0x10000000 ;  /* 0x10000000001f7882 */ /* 0x000fe20000000000 */
[----:B------:R-:W-:-:S02]  /*18c0*/  UMOV UR25, UR33 ;  /* 0x0000002100197c82 */ /* 0x000fc40008000000 */
[----:B------:R-:W-:Y:S02]  /*18d0*/  UIADD3 UR32, UPT, UPT, UR8, 0x8400, URZ ;  /* 0x0000840008207890 */ /* 0x000fe4000fffe0ff */
[----:B------:R-:W-:Y:S02]  /*18e0*/  UIADD3 UR24, UPT, UPT, UR8, 0xc400, URZ ;  /* 0x0000c40008187890 */ /* 0x000fe4000fffe0ff */
[----:B------:R-:W-:Y:S02]  /*18f0*/  UIADD3 UR16, UPT, UPT, UR8, 0x20400, URZ ;  /* 0x0002040008107890 */ /* 0x000fe4000fffe0ff */
[----:B------:R-:W-:Y:S01]  /*1900*/  UIADD3 UR8, UPT, UPT, UR8, 0x24400, URZ ;  /* 0x0002440008087890 */ /* 0x000fe2000fffe0ff */
[----:B------:R-:W-:Y:S01]  /*1910*/  UMOV UR27, UR35 ;  /* 0x00000023001b7c82 */ /* 0x000fe20008000000 */
[----:B------:R-:W-:Y:S01]  /*1920*/  UMOV UR28, UR36 ;  /* 0x00000024001c7c82 */ /* 0x000fe20008000000 */
[----:B------:R-:W-:Y:S01]  /*1930*/  UMOV UR17, UR33 ;  /* 0x0000002100117c82 */ /* 0x000fe20008000000 */
[----:B------:R-:W-:Y:S01]  /*1940*/  UMOV UR20, UR36 ;  /* 0x0000002400147c82 */ /* 0x000fe20008000000 */
[----:B------:R-:W-:Y:S01]  /*1950*/  UMOV UR18, UR34 ;  /* 0x0000002200127c82 */ /* 0x000fe20008000000 */
[----:B------:R1:W-:Y:S01]  /*1960*/  UTMALDG.3D [UR32], [UR40], desc[UR30] ;  /* 0x00001e20280075b4 */ /* 0x0003e20008011000 */
[----:B------:R-:W-:Y:S01]  /*1970*/  UMOV UR11, UR19 ;  /* 0x00000013000b7c82 */ /* 0x000fe20008000000 */
[----:B------:R-:W-:Y:S01]  /*1980*/  UMOV UR12, UR36 ;  /* 0x00000024000c7c82 */ /* 0x000fe20008000000 */
[----:B------:R-:W-:Y:S01]  /*1990*/  UMOV UR9, UR33 ;  /* 0x0000002100097c82 */ /* 0x000fe20008000000 */
[----:B------:R-:W-:Y:S01]  /*19a0*/  UMOV UR10, UR26 ;  /* 0x0000001a000a7c82 */ /* 0x000fe20008000000 */
[----:B------:R-:W-:Y:S01]  /*19b0*/  UIADD3 UR21, UPT, UPT, UR21, 0x1, URZ ;  /* 0x0000000115157890 */ /* 0x000fe2000fffe0ff */
[----:B------:R-:W-:Y:S01]  /*19c0*/  UMOV UR29, UR5 ;  /* 0x00000005001d7c82 */ /* 0x000fe20008000000 */
[----:B------:R1:W-:Y:S02]  /*19d0*/  UTMALDG.3D [UR24], [UR40], desc[UR30] ;  /* 0x00001e18280075b4 */ /* 0x0003e40008011000 */
[----:B------:R-:W-:Y:S01]  /*19e0*/  UISETP.NE.AND UP0, UPT, UR21, UR5, UPT ;  /* 0x000000051500728c */ /* 0x000fe2000bf05270 */
[----:B------:R-:W-:Y:S01]  /*19f0*/  UMOV UR42, UR6 ;  /* 0x00000006002a7c82 */ /* 0x000fe20008000000 */
[----:B------:R1:W-:Y:S01]  /*1a00*/  UTMALDG.3D [UR16], [UR38], desc[UR30] ;  /* 0x00001e10260075b4 */ /* 0x0003e20008011000 */
[----:B------:R1:W-:Y:S06]  /*1a10*/  UTMALDG.3D [UR8], [UR38], desc[UR30] ;  /* 0x00001e08260075b4 */ /* 0x0003ec0008011000 */
[----:B------:R-:W-:Y:S05]  /*1a20*/  BRA.U UP0, `(.L_x_25) ;  /* 0xfffffffd00347547 */ /* 0x000fea000b83ffff */
.L_x_20:
[----:B-1----:R-:W-:Y:S01]  /*1a30*/  ULEA UR8, UR6, UR4, 0x3 ;  /* 0x0000000406087291 */ /* 0x002fe2000f8e18ff */
[----:B------:R-:W-:Y:S01]  /*1a40*/  SHF.L.U32 R2, R17, 0x1f, RZ ;  /* 0x0000001f11027819 */ /* 0x000fe200000006ff */
[----:B------:R-:W-:Y:S01]  /*1a50*/  @!P1 SYNCS.ARRIVE.TRANS64.A1T0 RZ, [UR4+0x78], RZ ;  /* 0x000078ffffff99a7 */ /* 0x000fe20008100004 */
[----:B------:R-:W-:-:S06]  /*1a60*/  UISETP.GT.AND UP0, UPT, UR15, UR14, UPT ;  /* 0x0000000e0f00728c */ /* 0x000fcc000bf04270 */
[----:B--2---:R1:W2:Y:S03]  /*1a70*/  SYNCS.PHASECHK.TRANS64.TRYWAIT P0, [UR8+0x18], R2 ;  /* 0x00001802ff0075a7 */ /* 0x0042a60008001108 */
[----:B------:R-:W-:Y:S05]  /*1a80*/  BRA.U !UP0, `(.L_x_26) ;  /* 0x0000000108d07547 */ /* 0x000fea000b800000 */
[----:B------:R-:W-:Y:S01]  /*1a90*/  UIADD3 UR21, UPT, UPT, UR7, UR29, URZ ;  /* 0x0000001d07157290 */ /* 0x000fe2000fffe0ff */
[----:B------:R-:W-:-:S11]  /*1aa0*/  UMOV UR42, UR6 ;  /* 0x00000006002a7c82 */ /* 0x000fd60008000000 */
.L_x_31:
[----:B-1----:R-:W-:Y:S01]  /*1ab0*/  ULEA UR33, UR42, UR4, 0x3 ;  /* 0x000000042a217291 */ /* 0x002fe2000f8e18ff */
[----:B--2---:R-:W-:Y:S01]  /*1ac0*/  @!P5 MOV R3, 0x10000 ;  /* 0x000100000003d802 */ /* 0x004fe20000000f00 */
[----:B--2---:R-:W-:Y:S10]  /*1ad0*/  @P0 BRA `(.L_x_27) ;  /* 0x00000000000c0947 */ /* 0x004ff40003800000 */
[----:B------:R-:W-:-:S04]  /*1ae0*/  SHF.L.U32 R4, R17, 0x1f, RZ ;  /* 0x0000001f11047819 */ /* 0x000fc800000006ff */
[----:B------:R-:W2:Y:S02]  /*1af0*/  SYNCS.PHASECHK.TRANS64.TRYWAIT P0, [UR33+0x18], R4 ;  /* 0x00001804ff0075a7 */ /* 0x000ea40008001121 */
[----:B--2---:R-:W-:Y:S05]  /*1b00*/  @!P0 BRA `(.L_x_28) ;  /* 0x0000007400288947 */ /* 0x004fea0003800000 */
.L_x_27:
[----:B------:R2:W-:Y:S01]  /*1b10*/  @!P5 SYNCS.ARRIVE.TRANS64 RZ, [UR33], R3 ;  /* 0x00000003ffffd9a7 */ /* 0x0005e20008000021 */
[----:B------:R-:W-:Y:S04]  /*1b20*/  BSSY.RECONVERGENT B0, `(.L_x_29) ;  /* 0x0000003000007945 */ /* 0x000fe80003800200 */
[----:B------:R-:W-:Y:S05]  /*1b30*/  @P4 BRA `(.L_x_30) ;  /* 0x0000000000044947 */ /* 0x000fea0003800000 */
[----:B------:R-:W-:Y:S05]  /*1b40*/  BPT.TRAP 0x1 ;  /* 0x000000040000795c */ /* 0x000fea0000300000 */
.L_x_30:
[----:B------:R-:W-:Y:S05]  /*1b50*/  BSYNC.RECONVERGENT B0 ;  /* 0x0000000000007941 */ /* 0x000fea0003800200 */
.L_x_29:
        /* <DEDUP_REMOVED lines=31> */
[----:B------:R-:W-:Y:S01]  /*1d50*/  UMOV UR10, UR26 ;  /* 0x0000001a000a7c82 */ /* 0x000fe20008000000 */
[----:B------:R-:W-:Y:S01]  /*1d60*/  UIADD3 UR29, UPT, UPT, UR29, 0x1, URZ ;  /* 0x000000011d1d7890 */ /* 0x000fe2000fffe0ff */
[----:B------:R1:W-:Y:S01]  /*1d70*/  UTMALDG.3D [UR24], [UR40], desc[UR30] ;  /* 0x00001e18280075b4 */ /* 0x0003e20008011000 */
[----:B------:R-:W-:-:S02]  /*1d80*/  UMOV UR42, UR6 ;  /* 0x00000006002a7c82 */ /* 0x000fc40008000000 */
[----:B------:R-:W-:Y:S01]  /*1d90*/  UISETP.NE.AND UP0, UPT, UR29, UR21, UPT ;  /* 0x000000151d00728c */ /* 0x000fe2000bf05270 */
[----:B------:R1:W-:Y:S01]  /*1da0*/  UTMALDG.3D [UR16], [UR38], desc[UR30] ;  /* 0x00001e10260075b4 */ /* 0x0003e20008011000 */
[----:B------:R1:W-:Y:S07]  /*1db0*/  UTMALDG.3D [UR8], [UR38], desc[UR30] ;  /* 0x00001e08260075b4 */ /* 0x0003ee0008011000 */
[----:B------:R-:W-:Y:S05]  /*1dc0*/  BRA.U UP0, `(.L_x_31) ;  /* 0xfffffffd00387547 */ /* 0x000fea000b83ffff */
.L_x_26:
[C---:B-1----:R-:W-:Y:S01]  /*1dd0*/  LEA R2, R16.reuse, UR4, 0x3 ;  /* 0x0000000410027c11 */ /* 0x042fe2000f8e18ff */
[----:B------:R-:W-:Y:S01]  /*1de0*/  NOP ;  /* 0x0000000000007918 */ /* 0x000fe20000000000 */
[----:B--2---:R-:W-:Y:S02]  /*1df0*/  SHF.L.U32 R3, R13, 0x1f, RZ ;  /* 0x0000001f0d037819 */ /* 0x004fe400000006ff */
[----:B------:R-:W-:Y:S02]  /*1e00*/  LEA R4, R16, UR4, 0x4 ;  /* 0x0000000410047c11 */ /* 0x000fe4000f8e20ff */
[----:B------:R-:W1:Y:S02]  /*1e10*/  SYNCS.PHASECHK.TRANS64.TRYWAIT P0, [R2+URZ+0x80], R3 ;  /* 0x00008003020075a7 */ /* 0x000e6400080011ff */
[----:B-1----:R-:W-:Y:S05]  /*1e20*/  @!P0 BRA `(.L_x_32) ;  /* 0x0000007000788947 */ /* 0x002fea0003800000 */
.L_x_133:
[----:B------:R-:W2:Y:S01]  /*1e30*/  LDS.128 R4, [R4+0x110] ;  /* 0x0001100004047984 */ /* 0x000ea20000000c00 */
[----:B---3--:R-:W-:Y:S01]  /*1e40*/  ISETP.GE.AND P0, PT, R40, 0x1, PT ;  /* 0x000000012800780c */ /* 0x008fe20003f06270 */
[----:B-1----:R-:W-:Y:S01]  /*1e50*/  VIADD R2, R2, 0x90 ;  /* 0x0000009002027836 */ /* 0x002fe20000000000 */
[----:B------:R-:W-:Y:S01]  /*1e60*/  @!PT LDS RZ, [RZ] ;  /* 0x00000000fffff984 */ /* 0x000fe20000000800 */
[----:B------:R-:W-:Y:S01]  /*1e70*/  @!PT LDS RZ, [RZ] ;  /* 0x00000000fffff984 */ /* 0x000fe20000000800 */
[----:B------:R-:W-:Y:S01]  /*1e80*/  @!PT LDS RZ, [RZ] ;  /* 0x00000000fffff984 */ /* 0x000fe20000000800 */
[----:B------:R-:W-:Y:S01]  /*1e90*/  @!PT LDS RZ, [RZ] ;  /* 0x00000000fffff984 */ /* 0x000fe20000000800 */
[----:B------:R1:W-:Y:S06]  /*1ea0*/  MEMBAR.ALL.CTA ;  /* 0x0000000000007992 */ /* 0x0003ec0000008000 */
[----:B-1----:R-:W1:Y:S01]  /*1eb0*/  FENCE.VIEW.ASYNC.S ;  /* 0x00000000000073c6 */ /* 0x002e620000000000 */
[----:B------:R-:W-:-:S04]  /*1ec0*/  PRMT R2, RZ, 0x654, R2 ;  /* 0x00000654ff027816 */ /* 0x000fc80000000002 */
[----:B-1----:R1:W-:Y:S01]  /*1ed0*/  SYNCS.ARRIVE.TRANS64.RED.A1T0 RZ, [R2+URZ], RZ ;  /* 0x000000ff02ff79a7 */ /* 0x0023e200081004ff */
[----:B--2---:R-:W-:-:S13]  /*1ee0*/  LOP3.LUT P2, RZ, R6, 0x1, RZ, 0xc0, !PT ;  /* 0x0000000106ff7812 */ /* 0x004fda000784c0ff */
[----:B------:R-:W-:Y:S01]  /*1ef0*/  @P2 SHF.R.U32.HI R3, RZ, 0x10, R5 ;  /* 0x00000010ff032819 */ /* 0x000fe20000011605 */
[----:B------:R-:W-:Y:S01]  /*1f00*/  VOTEU.ANY UP0, P2 ;  /* 0x0000000000ff7886 */ /* 0x000fe20001000100 */
[----:B------:R-:W-:Y:S02]  /*1f10*/  @P2 MOV R10, R4 ;  /* 0x00000004000a2202 */ /* 0x000fe40000000f00 */
[----:B------:R-:W-:Y:S02]  /*1f20*/  @P2 R2UR.BROADCAST UR8, R3 ;  /* 0x00000000030822ca */ /* 0x000fe400008e0000 */
[----:B------:R-:W-:-:S11]  /*1f30*/  @P2 LOP3.LUT R9, R5, 0xffff, RZ, 0xc0, !PT ;  /* 0x0000ffff05092812 */ /* 0x000fd600078ec0ff */
[----:B------:R-:W-:Y:S01]  /*1f40*/  @UP0 UMOV UR36, UR8 ;  /* 0x0000000800240c82 */ /* 0x000fe20008000000 */
[----:B-1----:R-:W-:Y:S05]  /*1f50*/  @!P0 BRA `(.L_x_33) ;  /* 0x0000000000b88947 */ /* 0x002fea0003800000 */
[----:B------:R-:W4:Y:S01]  /*1f60*/  LDC.64 R4, c[0x0][0xb18] ;  /* 0x0002c600ff047b82 */ /* 0x000f220000000a00 */
[----:B------:R-:W-:-:S07]  /*1f70*/  ISETP.NE.AND P3, PT, R40, 0x1, PT ;  /* 0x000000012800780c */ /* 0x000fce0003f65270 */
[----:B------:R-:W1:Y:S08]  /*1f80*/  LDC.64 R6, c[0x0][0xb10] ;  /* 0x0002c400ff067b82 */ /* 0x000e700000000a00 */
[----:B------:R-:W2:Y:S08]  /*1f90*/  LDC R14, c[0x0][0xb20] ;  /* 0x0002c800ff0e7b82 */ /* 0x000eb00000000800 */
[----:B------:R-:W3:Y:S01]  /*1fa0*/  LDC R15, c[0x0][0xb0c] ;  /* 0x0002c300ff0f7b82 */ /* 0x000ee20000000800 */
[----:B----4-:R-:W-:Y:S01]  /*1fb0*/  IMAD.HI.U32 R19, R0, R5, RZ ;  /* 0x0000000500137227 */ /* 0x010fe200078e00ff */
[----:B------:R-:W-:-:S03]  /*1fc0*/  ISETP.NE.AND P0, PT, R4, 0x1, PT ;  /* 0x000000010400780c */ /* 0x000fc60003f05270 */
[----:B------:R-:W-:-:S03]  /*1fd0*/  IMAD.HI.U32 R5, R9, R5, RZ ;  /* 0x0000000509057227 */ /* 0x000fc600078e00ff */
[----:B------:R-:W4:Y:S01]  /*1fe0*/  LDC.64 R2, c[0x0][0xb28] ;  /* 0x0002ca00ff027b82 */ /* 0x000f220000000a00 */
[----:B-1----:R-:W-:-:S04]  /*1ff0*/  IMAD.HI.U32 R20, R8, R6, RZ ;  /* 0x0000000608147227 */ /* 0x002fc800078e00ff */
[----:B------:R-:W-:Y:S01]  /*2000*/  IMAD.HI.U32 R21, R10, R6, RZ ;  /* 0x000000060a157227 */ /* 0x000fe200078e00ff */
[----:B------:R-:W-:Y:S02]  /*2010*/  SHF.R.U32.HI R20, RZ, R7, R20 ;  /* 0x00000007ff147219 */ /* 0x000fe40000011614 */
[-C--:B--2---:R-:W-:Y:S02]  /*2020*/  SHF.R.U32.HI R19, RZ, R14.reuse, R19 ;  /* 0x0000000eff137219 */ /* 0x084fe40000011613 */
[----:B------:R-:W-:Y:S02]  /*2030*/  SHF.R.U32.HI R5, RZ, R14, R5 ;  /* 0x0000000eff057219 */ /* 0x000fe40000011605 */
[----:B------:R-:W-:Y:S02]  /*2040*/  SEL R19, R0, R19, !P0 ;  /* 0x0000001300137207 */ /* 0x000fe40004000000 */
[----:B------:R-:W-:Y:S02]  /*2050*/  SHF.R.U32.HI R21, RZ, R7, R21 ;  /* 0x00000007ff157219 */ /* 0x000fe40000011615 */
[----:B---3--:R-:W-:-:S02]  /*2060*/  ISETP.NE.AND P1, PT, R15, 0x1, PT ;  /* 0x000000010f00780c */ /* 0x008fc40003f25270 */
[----:B------:R-:W-:Y:S02]  /*2070*/  SEL R5, R9, R5, !P0 ;  /* 0x0000000509057207 */ /* 0x000fe40004000000 */
[----:B------:R-:W-:Y:S02]  /*2080*/  SEL R20, R8, R20, !P1 ;  /* 0x0000001408147207 */ /* 0x000fe40004800000 */
[----:B------:R-:W-:Y:S01]  /*2090*/  SEL R21, R10, R21, !P1 ;  /* 0x000000150a157207 */ /* 0x000fe20004800000 */
[----:B----4-:R-:W-:-:S04]  /*20a0*/  IMAD.HI.U32 R18, R19, R2, RZ ;  /* 0x0000000213127227 */ /* 0x010fc800078e00ff */
        /* <DEDUP_REMOVED lines=10> */
[----:B------:R-:W-:-:S04]  /*2150*/  @!P0 IMAD.HI.U32 R7, R21, R2, RZ ;  /* 0x0000000215078227 */ /* 0x000fc800078e00ff */
[----:B------:R-:W-:Y:S01]  /*2160*/  IMAD.MOV R2, RZ, RZ, -R6 ;  /* 0x000000ffff027224 */ /* 0x000fe200078e0a06 */
[----:B------:R-:W-:Y:S02]  /*2170*/  @!P0 SHF.R.U32.HI R3, RZ, R3, R7 ;  /* 0x00000003ff038219 */ /* 0x000fe40000011607 */
[----:B------:R-:W-:Y:S01]  /*2180*/  IADD3 R7, PT, PT, -R5, RZ, RZ ;  /* 0x000000ff05077210 */ /* 0x000fe20007ffe1ff */
[----:B------:R-:W-:Y:S01]  /*2190*/  IMAD R2, R40, R2, R5 ;  /* 0x0000000228027224 */ /* 0x000fe200078e0205 */
        /* <DEDUP_REMOVED lines=10> */
.L_x_33:
[----:B------:R-:W1:Y:S02]  /*2240*/  LDCU UR8, c[0x0][0xb30] ;  /* 0x00016600ff0877ac */ /* 0x000e640008000800 */
[----:B-1----:R-:W-:-:S09]  /*2250*/  UISETP.NE.AND UP0, UPT, UR8, 0x1, UPT ;  /* 0x000000010800788c */ /* 0x002fd2000bf05270 */
[----:B------:R-:W-:Y:S05]  /*2260*/  BRA.U UP0, `(.L_x_34) ;  /* 0x0000000100407547 */ /* 0x000fea000b800000 */
[----:B------:R-:W1:Y:S08]  /*2270*/  LDC.64 R4, c[0x0][0xb10] ;  /* 0x0002c400ff047b82 */ /* 0x000e700000000a00 */
[----:B------:R-:W2:Y:S08]  /*2280*/  LDC.64 R2, c[0x0][0xb18] ;  /* 0x0002c600ff027b82 */ /* 0x000eb00000000a00 */
[----:B------:R-:W3:Y:S08]  /*2290*/  LDC R6, c[0x0][0xb20] ;  /* 0x0002c800ff067b82 */ /* 0x000ef00000000800 */
[----:B------:R-:W4:Y:S01]  /*22a0*/  LDC R7, c[0x0][0xb0c] ;  /* 0x0002c300ff077b82 */ /* 0x000f220000000800 */
[----:B-1----:R-:W-:-:S05]  /*22b0*/  IMAD.HI.U32 R4, R10, R4, RZ ;  /* 0x000000040a047227 */ /* 0x002fca00078e00ff */
[----:B------:R-:W-:Y:S01]  /*22c0*/  SHF.R.U32.HI R4, RZ, R5, R4 ;  /* 0x00000005ff047219 */ /* 0x000fe20000011604 */
[----:B--2---:R-:W-:Y:S01]  /*22d0*/  IMAD.HI.U32 R3, R9, R3, RZ ;  /* 0x0000000309037227 */ /* 0x004fe200078e00ff */
[----:B------:R-:W-:-:S04]  /*22e0*/  ISETP.NE.AND P0, PT, R2, 0x1, PT ;  /* 0x000000010200780c */ /* 0x000fc80003f05270 */
[----:B---3--:R-:W-:-:S04]  /*22f0*/  SHF.R.U32.HI R3, RZ, R6, R3 ;  /* 0x00000006ff037219 */ /* 0x008fc80000011603 */
[----:B------:R-:W-:Y:S02]  /*2300*/  SEL R3, R9, R3, !P0 ;  /* 0x0000000309037207 */ /* 0x000fe40004000000 */
[----:B----4-:R-:W-:-:S04]  /*2310*/  ISETP.NE.AND P1, PT, R7, 0x1, PT ;  /* 0x000000010700780c */ /* 0x010fc80003f25270 */
[----:B------:R-:W-:-:S05]  /*2320*/  SEL R4, R10, R4, !P1 ;  /* 0x000000040a047207 */ /* 0x000fca0004800000 */
[----:B------:R-:W-:Y:S02]  /*2330*/  IMAD.IADD R5, R3, 0x1, -R4 ;  /* 0x0000000103057824 */ /* 0x000fe400078e0a04 */
[----:B------:R-:W-:Y:S02]  /*2340*/  IMAD.IADD R3, R4, 0x1, -R3 ;  /* 0x0000000104037824 */ /* 0x000fe400078e0a03 */
[----:B------:R-:W-:Y:S02]  /*2350*/  IMAD R10, R5, R7, R10 ;  /* 0x00000007050a7224 */ /* 0x000fe400078e020a */
[----:B------:R-:W-:-:S07]  /*2360*/  IMAD R9, R3, R2, R9 ;  /* 0x0000000203097224 */ /* 0x000fce00078e0209 */
.L_x_34:
[----:B------:R-:W-:Y:S01]  /*2370*/  VIADD R16, R16, 0x1 ;  /* 0x0000000110107836 */ /* 0x000fe20000000000 */
[----:B------:R-:W-:Y:S01]  /*2380*/  PLOP3.LUT P1, PT, PT, PT, PT, 0x80, 0x8 ;  /* 0x000000000008781c */ /* 0x000fe20003f2f070 */
[----:B------:R-:W-:Y:S02]  /*2390*/  IMAD.IADD R15, R10, 0x1, R87 ;  /* 0x000000010a0f7824 */ /* 0x000fe400078e0257 */
[----:B------:R-:W-:Y:S01]  /*23a0*/  IMAD.IADD R14, R9, 0x1, R86 ;  /* 0x00000001090e7824 */ /* 0x000fe200078e0256 */
[----:B------:R-:W-:-:S04]  /*23b0*/  ISETP.NE.AND P0, PT, R16, 0x2, PT ;  /* 0x000000021000780c */ /* 0x000fc80003f05270 */
[----:B------:R-:W-:Y:S02]  /*23c0*/  SEL R2, RZ, 0x1, P0 ;  /* 0x00000001ff027807 */ /* 0x000fe40000000000 */
[----:B------:R-:W-:Y:S02]  /*23d0*/  SEL R16, R16, RZ, P0 ;  /* 0x000000ff10107207 */ /* 0x000fe40000000000 */
[----:B------:R-:W-:Y:S01]  /*23e0*/  LOP3.LUT R13, R13, R2, RZ, 0x3c, !PT ;  /* 0x000000020d0d7212 */ /* 0x000fe200078e3cff */
[----:B------:R-:W-:Y:S06]  /*23f0*/  @P2 BRA `(.L_x_35) ;  /* 0xfffffff000482947 */ /* 0x000fec000383ffff */
[----:B------:R-:W-:Y:S01]  /*2400*/  UIADD3 UR4, UPT, UPT, UR4, 0x18, URZ ;  /* 0x0000001804047890 */ /* 0x000fe2000fffe0ff */
[----:B------:R-:W-:-:S03]  /*2410*/  SHF.L.U32 R2, R17, 0x1f, RZ ;  /* 0x0000001f11027819 */ /* 0x000fc600000006ff */
[----:B------:R-:W-:-:S09]  /*2420*/  ULEA UR5, UR6, UR4, 0x3 ;  /* 0x0000000406057291 */ /* 0x000fd2000f8e18ff */
[----:B------:R-:W1:Y:S02]  /*2430*/  SYNCS.PHASECHK.TRANS64.TRYWAIT P0, [UR5], R2 ;  /* 0x00000002ff0075a7 */ /* 0x000e640008001105 */
[----:B-1----:R-:W-:Y:S05]  /*2440*/  @!P0 BRA `(.L_x_36) ;  /* 0x0000006c00048947 */ /* 0x002fea0003800000 */
.L_x_135:
[----:B------:R-:W-:-:S04]  /*2450*/  UIADD3 UR6, UPT, UPT, UR6, 0x1, URZ ;  /* 0x0000000106067890 */ /* 0x000fc8000fffe0ff */
[----:B------:R-:W-:-:S04]  /*2460*/  UISETP.NE.AND UP0, UPT, UR6, 0x3, UPT ;  /* 0x000000030600788c */ /* 0x000fc8000bf05270 */
[----:B------:R-:W-:Y:S02]  /*2470*/  USEL UR7, URZ, 0x1, UP0 ;  /* 0x00000001ff077887 */ /* 0x000fe40008000000 */
[----:B------:R-:W-:-:S04]  /*2480*/  USEL UR6, UR6, URZ, UP0 ;  /* 0x000000ff06067287 */ /* 0x000fc80008000000 */
[----:B------:R-:W-:Y:S01]  /*2490*/  ULEA UR5, UR6, UR4, 0x3 ;  /* 0x0000000406057291 */ /* 0x000fe2000f8e18ff */
[----:B------:R-:W-:-:S04]  /*24a0*/  LOP3.LUT R17, R17, UR7, RZ, 0x3c, !PT ;  /* 0x0000000711117c12 */ /* 0x000fc8000f8e3cff */
[----:B-1----:R-:W-:-:S04]  /*24b0*/  SHF.L.U32 R2, R17, 0x1f, RZ ;  /* 0x0000001f11027819 */ /* 0x002fc800000006ff */
[----:B------:R-:W1:Y:S02]  /*24c0*/  SYNCS.PHASECHK.TRANS64.TRYWAIT P0, [UR5], R2 ;  /* 0x00000002ff0075a7 */ /* 0x000e640008001105 */
[----:B-1----:R-:W-:Y:S05]  /*24d0*/  @!P0 BRA `(.L_x_37) ;  /* 0x0000006800f88947 */ /* 0x002fea0003800000 */
.L_x_137:
[----:B------:R-:W-:-:S04]  /*24e0*/  UIADD3 UR6, UPT, UPT, UR6, 0x1, URZ ;  /* 0x0000000106067890 */ /* 0x000fc8000fffe0ff */
[----:B------:R-:W-:-:S04]  /*24f0*/  UISETP.NE.AND UP0, UPT, UR6, 0x3, UPT ;  /* 0x000000030600788c */ /* 0x000fc8000bf05270 */
[----:B------:R-:W-:Y:S02]  /*2500*/  USEL UR5, URZ, 0x1, UP0 ;  /* 0x00000001ff057887 */ /* 0x000fe40008000000 */
[----:B------:R-:W-:-:S04]  /*2510*/  USEL UR6, UR6, URZ, UP0 ;  /* 0x000000ff06067287 */ /* 0x000fc80008000000 */
[----:B------:R-:W-:Y:S01]  /*2520*/  ULEA UR6, UR6, UR4, 0x3 ;  /* 0x0000000406067291 */ /* 0x000fe2000f8e18ff */
[----:B-1----:R-:W-:-:S04]  /*2530*/  LOP3.LUT R2, R17, UR5, RZ, 0x3c, !PT ;  /* 0x0000000511027c12 */ /* 0x002fc8000f8e3cff */
[----:B------:R-:W-:Y:S01]  /*2540*/  SHF.L.U32 R2, R2, 0x1f, RZ ;  /* 0x0000001f02027819 */ /* 0x000fe200000006ff */
[----:B----4-:R-:W-:-:S07]  /*2550*/  IMAD.U32 R0, RZ, RZ, UR6 ;  /* 0x00000006ff007e24 */ /* 0x010fce000f8e00ff */
.L_x_38:
[----:B-1----:R1:W2:Y:S02]  /*2560*/  SYNCS.PHASECHK.TRANS64.TRYWAIT P0, [R0+URZ], R2 ;  /* 0x00000002000075a7 */ /* 0x0022a400080011ff */
[----:B--2---:R-:W-:Y:S05]  /*2570*/  @!P0 NANOSLEEP.SYNCS 0x989680 ;  /* 0x009896800000895d */ /* 0x004fea0003900000 */
[----:B------:R-:W2:Y:S02]  /*2580*/  @!P0 SYNCS.PHASECHK.TRANS64 P0, [R0+URZ], R2 ;  /* 0x00000002000085a7 */ /* 0x000ea400080010ff */
[----:B--2---:R-:W-:Y:S05]  /*2590*/  @P0 EXIT ;  /* 0x000000000000094d */ /* 0x004fea0003800000 */
[----:B------:R-:W-:Y:S05]  /*25a0*/  BRA `(.L_x_38) ;  /* 0xfffffffc00ec7947 */ /* 0x000fea000383ffff */
.L_x_17:
[----:B------:R-:W-:-:S04]  /*25b0*/  UISETP.NE.AND UP1, UPT, UR37, URZ, UPT ;  /* 0x000000ff2500728c */ /* 0x000fc8000bf25270 */
[----:B------:R-:W-:-:S09]  /*25c0*/  UISETP.NE.OR UP1, UPT, UR8, 0x1, UP1 ;  /* 0x000000010800788c */ /* 0x000fd20008f25670 */
[----:B------:R-:W-:Y:S05]  /*25d0*/  BRA.U UP1, `(.L_x_39) ;  /* 0x0000000501487547 */ /* 0x000fea000b800000 */
[----:B------:R-:W-:Y:S01]  /*25e0*/  ISETP.NE.AND P2, PT, R2, RZ, PT ;  /* 0x000000ff0200720c */ /* 0x000fe20003f45270 */
[----:B------:R-:W-:Y:S01]  /*25f0*/  IMAD.MOV.U32 R12, RZ, RZ, 0x1 ;  /* 0x00000001ff0c7424 */ /* 0x000fe200078e00ff */
[----:B------:R-:W-:Y:S02]  /*2600*/  CS2R R10, SRZ ;  /* 0x00000000000a7805 */ /* 0x000fe4000001ff00 */
[----:B------:R-:W-:Y:S01]  /*2610*/  CS2R R8, SRZ ;  /* 0x0000000000087805 */ /* 0x000fe2000001ff00 */
[----:B------:R-:W-:Y:S01]  /*2620*/  UMOV UR4, 0x400 ;  /* 0x0000040000047882 */ /* 0x000fe20000000000 */
[----:B------:R-:W-:Y:S01]  /*2630*/  UMOV UR6, URZ ;  /* 0x000000ff00067c82 */ /* 0x000fe20008000000 */
[----:B------:R-:W-:-:S12]  /*2640*/  ULEA UR37, UR37, UR4, 0x18 ;  /* 0x0000000425257291 */ /* 0x000fd8000f8ec0ff */
.L_x_43:
[----:B------:R-:W-:Y:S02]  /*2650*/  LEA R0, R8, UR37, 0x3 ;  /* 0x0000002508007c11 */ /* 0x000fe4000f8e18ff */
[----:B------:R-:W-:-:S03]  /*2660*/  SHF.L.U32 R4, R9, 0x1f, RZ ;  /* 0x0000001f09047819 */ /* 0x000fc600000006ff */
[----:B------:R-:W-:Y:S01]  /*2670*/  VIADD R5, R0, 0xf0 ;  /* 0x000000f000057836 */ /* 0x000fe20000000000 */
[----:B------:R-:W1:Y:S02]  /*2680*/  SYNCS.PHASECHK.TRANS64.TRYWAIT P0, [R0+URZ+0xe0], R4 ;  /* 0x0000e004000075a7 */ /* 0x000e6400080011ff */
[----:B-1----:R-:W-:Y:S05]  /*2690*/  @!P0 BRA `(.L_x_40) ;  /* 0x0000006800a08947 */ /* 0x002fea0003800000 */
.L_x_138:
[----:B------:R-:W-:Y:S01]  /*26a0*/  ULEA UR5, UR6, UR37, 0x3 ;  /* 0x0000002506057291 */ /* 0x000fe2000f8e18ff */
[----:B-1----:R-:W-:Y:S01]  /*26b0*/  PRMT R0, RZ, 0x654, R5 ;  /* 0x00000654ff007816 */ /* 0x002fe20000000005 */
[----:B------:R-:W-:Y:S01]  /*26c0*/  @!P2 IMAD.MOV.U32 R4, RZ, RZ, 0x10 ;  /* 0x00000010ff04a424 */ /* 0x000fe200078e00ff */
[----:B------:R-:W-:Y:S01]  /*26d0*/  SHF.L.U32 R5, R12, 0x1f, RZ ;  /* 0x0000001f0c057819 */ /* 0x000fe200000006ff */
[----:B------:R-:W-:Y:S01]  /*26e0*/  UIADD3 UR4, UPT, UPT, UR5, 0x80, URZ ;  /* 0x0000008005047890 */ /* 0x000fe2000fffe0ff */
[----:B------:R1:W-:Y:S05]  /*26f0*/  SYNCS.ARRIVE.TRANS64.RED.A1T0 RZ, [R0+URZ], RZ ;  /* 0x000000ff00ff79a7 */ /* 0x0003ea00081004ff */
[----:B------:R-:W-:Y:S01]  /*2700*/  IMAD.U32 R6, RZ, RZ, UR4 ;  /* 0x00000004ff067e24 */ /* 0x000fe2000f8e00ff */
[----:B------:R-:W2:Y:S04]  /*2710*/  SYNCS.PHASECHK.TRANS64.TRYWAIT P0, [UR5+0x90], R5 ;  /* 0x00009005ff0075a7 */ /* 0x000ea80008001105 */
[----:B------:R-:W-:Y:S01]  /*2720*/  PRMT R6, R2, 0x654, R6 ;  /* 0x0000065402067816 */ /* 0x000fe20000000006 */
[----:B-12---:R-:W-:Y:S06]  /*2730*/  @!P0 BRA `(.L_x_41) ;  /* 0x00000068008c8947 */ /* 0x006fec0003800000 */
.L_x_140:
[----:B------:R-:W-:Y:S01]  /*2740*/  ULEA UR4, UR6, UR37, 0x4 ;  /* 0x0000002506047291 */ /* 0x000fe2000f8e20ff */
[----:B------:R-:W-:Y:S01]  /*2750*/  SEL R3, R6, R3, !P2 ;  /* 0x0000000306037207 */ /* 0x000fe20005000000 */
[----:B------:R-:W-:Y:S01]  /*2760*/  UIADD3 UR5, UPT, UPT, UR5, 0x80, URZ ;  /* 0x0000008005057890 */ /* 0x000fe2000fffe0ff */
[----:B-1----:R-:W-:Y:S01]  /*2770*/  LEA R0, R11, UR37, 0x3 ;  /* 0x000000250b007c11 */ /* 0x002fe2000f8e18ff */
[----:B------:R-:W-:Y:S01]  /*2780*/  UIADD3 UR4, UPT, UPT, UR4, 0x110, URZ ;  /* 0x0000011004047890 */ /* 0x000fe2000fffe0ff */
[----:B------:R1:W-:Y:S01]  /*2790*/  @!P2 SYNCS.ARRIVE.TRANS64.RED RZ, [R3+URZ], R4 ;  /* 0x0000000403ffa9a7 */ /* 0x0003e200080004ff */
[----:B------:R-:W-:Y:S01]  /*27a0*/  UIADD3 UR6, UPT, UPT, UR6, 0x1, URZ ;  /* 0x0000000106067890 */ /* 0x000fe2000fffe0ff */
[----:B------:R-:W-:-:S03]  /*27b0*/  VIADD R8, R8, 0x1 ;  /* 0x0000000108087836 */ /* 0x000fc60000000000 */
[----:B------:R-:W-:Y:S02]  /*27c0*/  UISETP.NE.AND UP0, UPT, UR6, 0x2, UPT ;  /* 0x000000020600788c */ /* 0x000fe4000bf05270 */
[----:B------:R-:W-:Y:S01]  /*27d0*/  ISETP.NE.AND P0, PT, R8, 0x2, PT ;  /* 0x000000020800780c */ /* 0x000fe20003f05270 */
[----:B------:R-:W-:Y:S06]  /*27e0*/  UGETNEXTWORKID.BROADCAST [UR4], [UR5] ;  /* 0x00000000040073ca */ /* 0x000fec0008000100 */
[----:B------:R-:W-:Y:S02]  /*27f0*/  USEL UR4, URZ, 0x1, UP0 ;  /* 0x00000001ff047887 */ /* 0x000fe40008000000 */
[----:B------:R-:W-:-:S04]  /*2800*/  USEL UR6, UR6, URZ, UP0 ;  /* 0x000000ff06067287 */ /* 0x000fc80008000000 */
[----:B------:R-:W-:Y:S02]  /*2810*/  LOP3.LUT R12, R12, UR4, RZ, 0x3c, !PT ;  /* 0x000000040c0c7c12 */ /* 0x000fe4000f8e3cff */
[----:B-1----:R-:W-:-:S04]  /*2820*/  SHF.L.U32 R4, R10, 0x1f, RZ ;  /* 0x0000001f0a047819 */ /* 0x002fc800000006ff */
[----:B------:R-:W1:Y:S02]  /*2830*/  SYNCS.PHASECHK.TRANS64.TRYWAIT P1, [R0+URZ+0x80], R4 ;  /* 0x00008004000075a7 */ /* 0x000e6400080211ff */
[----:B-1----:R-:W-:Y:S05]  /*2840*/  @!P1 BRA `(.L_x_42) ;  /* 0x0000006800609947 */ /* 0x002fea0003800000 */
.L_x_141:
[C---:B-1----:R-:W-:Y:S01]  /*2850*/  LEA R4, R11.reuse, UR37, 0x4 ;  /* 0x000000250b047c11 */ /* 0x042fe2000f8e20ff */
[----:B------:R-:W-:Y:S01]  /*2860*/  VIADD R0, R0, 0x90 ;  /* 0x0000009000007836 */ /* 0x000fe20000000000 */
[----:B------:R-:W-:Y:S01]  /*2870*/  SEL R8, R8, RZ, P0 ;  /* 0x000000ff08087207 */ /* 0x000fe20000000000 */
[----:B------:R-:W-:-:S03]  /*2880*/  VIADD R11, R11, 0x1 ;  /* 0x000000010b0b7836 */ /* 0x000fc60000000000 */
[----:B------:R-:W1:Y:S01]  /*2890*/  LDS.128 R4, [R4+0x110] ;  /* 0x0001100004047984 */ /* 0x000e620000000c00 */
[----:B------:R-:W-:Y:S02]  /*28a0*/  PRMT R0, RZ, 0x654, R0 ;  /* 0x00000654ff007816 */ /* 0x000fe40000000000 */
[C---:B------:R-:W-:Y:S01]  /*28b0*/  ISETP.NE.AND P1, PT, R11.reuse, 0x2, PT ;  /* 0x000000020b00780c */ /* 0x040fe20003f25270 */
[----:B------:R-:W-:Y:S01]  /*28c0*/  @!PT LDS RZ, [RZ] ;  /* 0x00000000fffff984 */ /* 0x000fe20000000800 */
[----:B------:R-:W-:Y:S01]  /*28d0*/  @!PT LDS RZ, [RZ] ;  /* 0x00000000fffff984 */ /* 0x000fe20000000800 */
[----:B------:R-:W-:Y:S01]  /*28e0*/  @!PT LDS RZ, [RZ] ;  /* 0x00000000fffff984 */ /* 0x000fe20000000800 */
[----:B------:R-:W-:Y:S01]  /*28f0*/  @!PT LDS RZ, [RZ] ;  /* 0x00000000fffff984 */ /* 0x000fe20000000800 */
[----:B------:R2:W-:Y:S06]  /*2900*/  MEMBAR.ALL.CTA ;  /* 0x0000000000007992 */ /* 0x0005ec0000008000 */
[----:B--2---:R-:W2:Y:S01]  /*2910*/  FENCE.VIEW.ASYNC.S ;  /* 0x00000000000073c6 */ /* 0x004ea20000000000 */
[----:B------:R-:W-:Y:S01]  /*2920*/  SEL R11, R11, RZ, P1 ;  /* 0x000000ff0b0b7207 */ /* 0x000fe20000800000 */
[----:B--2---:R2:W-:Y:S01]  /*2930*/  SYNCS.ARRIVE.TRANS64.RED.A1T0 RZ, [R0+URZ], RZ ;  /* 0x000000ff00ff79a7 */ /* 0x0045e200081004ff */
[----:B-1----:R-:W-:-:S02]  /*2940*/  LOP3.LUT P3, RZ, R6, 0x1, RZ, 0xc0, !PT ;  /* 0x0000000106ff7812 */ /* 0x002fc4000786c0ff */
[----:B------:R-:W-:-:S04]  /*2950*/  SEL R4, RZ, 0x1, P1 ;  /* 0x00000001ff047807 */ /* 0x000fc80000800000 */
[----:B------:R-:W-:Y:S02]  /*2960*/  LOP3.LUT R10, R10, R4, RZ, 0x3c, !PT ;  /* 0x000000040a0a7212 */ /* 0x000fe400078e3cff */
[----:B--2---:R-:W-:-:S04]  /*2970*/  SEL R0, RZ, 0x1, P0 ;  /* 0x00000001ff007807 */ /* 0x004fc80000000000 */
[----:B------:R-:W-:Y:S01]  /*2980*/  LOP3.LUT R9, R9, R0, RZ, 0x3c, !PT ;  /* 0x0000000009097212 */ /* 0x000fe200078e3cff */
[----:B------:R-:W-:Y:S06]  /*2990*/  @P3 BRA `(.L_x_43) ;  /* 0xfffffffc002c3947 */ /* 0x000fec000383ffff */
[----:B------:R-:W-:Y:S01]  /*29a0*/  ULEA UR5, UR6, UR37, 0x3 ;  /* 0x0000002506057291 */ /* 0x000fe2000f8e18ff */
[----:B------:R-:W-:-:S08]  /*29b0*/  SHF.L.U32 R2, R12, 0x1f, RZ ;  /* 0x0000001f0c027819 */ /* 0x000fd000000006ff */
[----:B------:R-:W1:Y:S02]  /*29c0*/  SYNCS.PHASECHK.TRANS64 P0, [UR5+0x90], R2 ;  /* 0x00009002ff0075a7 */ /* 0x000e640008001005 */
[----:B-1----:R-:W-:Y:S05]  /*29d0*/  @P0 BRA `(.L_x_44) ;  /* 0x0000000000080947 */ /* 0x002fea0003800000 */
[----:B------:R-:W1:Y:S02]  /*29e0*/  SYNCS.PHASECHK.TRANS64.TRYWAIT P0, [UR5+0x90], R2 ;  /* 0x00009002ff0075a7 */ /* 0x000e640008001105 */
[----:B-1----:R-:W-:Y:S05]  /*29f0*/  @!P0 BRA `(.L_x_45) ;  /* 0x0000006800088947 */ /* 0x002fea0003800000 */
.L_x_44:
[----:B------:R-:W-:-:S04]  /*2a00*/  UIADD3 UR4, UPT, UPT, UR6, 0x1, URZ ;  /* 0x0000000106047890 */ /* 0x000fc8000fffe0ff */
[----:B------:R-:W-:-:S04]  /*2a10*/  UISETP.NE.AND UP0, UPT, UR4, 0x2, UPT ;  /* 0x000000020400788c */ /* 0x000fc8000bf05270 */
[----:B------:R-:W-:Y:S02]  /*2a20*/  USEL UR7, URZ, 0x1, UP0 ;  /* 0x00000001ff077887 */ /* 0x000fe40008000000 */
[----:B------:R-:W-:-:S04]  /*2a30*/  USEL UR4, UR4, URZ, UP0 ;  /* 0x000000ff04047287 */ /* 0x000fc80008000000 */
[----:B------:R-:W-:Y:S01]  /*2a40*/  ULEA UR4, UR4, UR37, 0x3 ;  /* 0x0000002504047291 */ /* 0x000fe2000f8e18ff */
[----:B-1----:R-:W-:-:S04]  /*2a50*/  LOP3.LUT R2, R12, UR7, RZ, 0x3c, !PT ;  /* 0x000000070c027c12 */ /* 0x002fc8000f8e3cff */
[----:B------:R-:W-:-:S04]  /*2a60*/  SHF.L.U32 R0, R2, 0x1f, RZ ;  /* 0x0000001f02007819 */ /* 0x000fc800000006ff */
[----:B------:R-:W1:Y:S02]  /*2a70*/  SYNCS.PHASECHK.TRANS64 P0, [UR4+0x90], R0 ;  /* 0x00009000ff0075a7 */ /* 0x000e640008001004 */
[----:B-1----:R-:W-:Y:S05]  /*2a80*/  @P0 EXIT ;  /* 0x000000000000094d */ /* 0x002fea0003800000 */
[----:B------:R-:W-:Y:S02]  /*2a90*/  SHF.L.U32 R2, R2, 0x1f, RZ ;  /* 0x0000001f02027819 */ /* 0x000fe400000006ff */
[----:B------:R-:W-:-:S07]  /*2aa0*/  MOV R0, UR4 ;  /* 0x0000000400007c02 */ /* 0x000fce0008000f00 */
.L_x_46:
[----:B-1----:R1:W2:Y:S02]  /*2ab0*/  SYNCS.PHASECHK.TRANS64.TRYWAIT P0, [R0+URZ+0x90], R2 ;  /* 0x00009002000075a7 */ /* 0x0022a400080011ff */
[----:B--2---:R-:W-:Y:S05]  /*2ac0*/  @!P0 NANOSLEEP.SYNCS 0x989680 ;  /* 0x009896800000895d */ /* 0x004fea0003900000 */
[----:B------:R-:W2:Y:S02]  /*2ad0*/  @!P0 SYNCS.PHASECHK.TRANS64 P0, [R0+URZ+0x90], R2 ;  /* 0x00009002000085a7 */ /* 0x000ea400080010ff */
[----:B--2---:R-:W-:Y:S05]  /*2ae0*/  @P0 EXIT ;  /* 0x000000000000094d */ /* 0x004fea0003800000 */
[----:B------:R-:W-:Y:S05]  /*2af0*/  BRA `(.L_x_46) ;  /* 0xfffffffc00ec7947 */ /* 0x000fea000383ffff */
.L_x_39:
[----:B------:R-:W-:-:S09]  /*2b00*/  UISETP.NE.AND UP1, UPT, UR8, URZ, UPT ;  /* 0x000000ff0800728c */ /* 0x000fd2000bf25270 */
[----:B------:R-:W-:Y:S05]  /*2b10*/  BRA.U UP1, `(.L_x_47) ;  /* 0x0000001101247547 */ /* 0x000fea000b800000 */
[----:B------:R-:W-:Y:S01]  /*2b20*/  UMOV UR4, 0x40 ;  /* 0x0000004000047882 */ /* 0x000fe20000000000 */
[----:B------:R-:W-:Y:S01]  /*2b30*/  NOP ;  /* 0x0000000000007918 */ /* 0x000fe20000000000 */
[----:B------:R-:W-:Y:S01]  /*2b40*/  ULEA UR4, UR37, UR4, 0x18 ;  /* 0x0000000425047291 */ /* 0x000fe2000f8ec0ff */
[----:B------:R-:W-:Y:S02]  /*2b50*/  UMOV UR5, 0x400 ;  /* 0x0000040000057882 */ /* 0x000fe40000000000 */
[----:B------:R-:W-:-:S06]  /*2b60*/  ULEA UR37, UR37, UR5, 0x18 ;  /* 0x0000000525257291 */ /* 0x000fcc000f8ec0ff */
[----:B------:R-:W1:Y:S02]  /*2b70*/  LDS.U8 R0, [UR4+0x1c] ;  /* 0x00001c04ff007984 */ /* 0x000e640008000000 */
[----:B-1----:R-:W-:-:S13]  /*2b80*/  ISETP.NE.AND P0, PT, R0, RZ, PT ;  /* 0x000000ff0000720c */ /* 0x002fda0003f05270 */
[----:B------:R-:W-:Y:S05]  /*2b90*/  @P0 BRA `(.L_x_48) ;  /* 0x0000000000580947 */ /* 0x000fea0003800000 */
[----:B------:R-:W-:-:S13]  /*2ba0*/  ELECT P0, URZ, PT ;  /* 0x0000000000ff782f */ /* 0x000fda0003800000 */
[----:B------:R-:W-:Y:S05]  /*2bb0*/  @!P0 BRA `(.L_x_49) ;  /* 0x0000000000608947 */ /* 0x000fea0003800000 */
[----:B------:R-:W-:Y:S01]  /*2bc0*/  UMOV UR5, 0x10 ;  /* 0x0000001000057882 */ /* 0x000fe20000000000 */
[----:B------:R-:W-:Y:S01]  /*2bd0*/  HFMA2 R0, -RZ, RZ, 0, 5.9604644775390625e-08 ;  /* 0x00000001ff007431 */ /* 0x000fe200000001ff */
[----:B------:R-:W-:-:S03]  /*2be0*/  MOV R2, 0xffff ;  /* 0x0000ffff00027802 */ /* 0x000fc60000000f00 */
[----:B------:R-:W-:Y:S04]  /*2bf0*/  DEPBAR.LE SB1, 0x36 ;  /* 0x00009d800000791a */ /* 0x000fe80000000000 */
[----:B------:R-:W1:Y:S02]  /*2c00*/  UTCATOMSWS.FIND_AND_SET.ALIGN UP0, UR5, UR5 ;  /* 0x00000005000575e3 */ /* 0x000e640008000800 */
[----:B-1----:R-:W-:Y:S01]  /*2c10*/  MOV R3, UR5 ;  /* 0x0000000500037c02 */ /* 0x002fe20008000f00 */
[----:B------:R-:W-:Y:S06]  /*2c20*/  BRA.U UP0, `(.L_x_50) ;  /* 0x0000000100187547 */ /* 0x000fec000b800000 */
.L_x_51:
[----:B------:R-:W-:Y:S05]  /*2c30*/  NANOSLEEP 0x64 ;  /* 0x000000640000795d */ /* 0x000fea0003800000 */
[----:B------:R-:W-:-:S05]  /*2c40*/  UMOV UR5, 0x10 ;  /* 0x0000001000057882 */ /* 0x000fca0000000000 */
[----:B------:R-:W-:Y:S04]  /*2c50*/  DEPBAR.LE SB1, 0x36 ;  /* 0x00009d800000791a */ /* 0x000fe80000000000 */
[----:B------:R-:W1:Y:S02]  /*2c60*/  UTCATOMSWS.FIND_AND_SET.ALIGN UP0, UR5, UR5 ;  /* 0x00000005000575e3 */ /* 0x000e640008000800 */
[----:B-1----:R-:W-:Y:S01]  /*2c70*/  MOV R3, UR5 ;  /* 0x0000000500037c02 */ /* 0x002fe20008000f00 */
[----:B------:R-:W-:Y:S05]  /*2c80*/  BRA.U !UP0, `(.L_x_51) ;  /* 0xfffffffd08e87547 */ /* 0x000fea000b83ffff */
.L_x_50:
[-C--:B------:R-:W-:Y:S02]  /*2c90*/  SHF.L.U32 R2, R2, R3.reuse, RZ ;  /* 0x0000000302027219 */ /* 0x080fe400000006ff */
[----:B------:R-:W-:Y:S01]  /*2ca0*/  SHF.L.U32 R0, R0, R3, RZ ;  /* 0x0000000300007219 */ /* 0x000fe200000006ff */
[----:B------:R-:W-:Y:S02]  /*2cb0*/  IMAD.SHL.U32 R3, R3, 0x20, RZ ;  /* 0x0000002003037824 */ /* 0x000fe400078e00ff */
[----:B------:R1:W-:Y:S04]  /*2cc0*/  ATOMS.OR RZ, [UR4+0x14], R2 ;  /* 0x00001402ffff798c */ /* 0x0003e8000b000004 */
[----:B------:R1:W-:Y:S04]  /*2cd0*/  ATOMS.OR RZ, [UR4+0x18], R0 ;  /* 0x00001800ffff798c */ /* 0x0003e8000b000004 */
[----:B------:R1:W-:Y:S01]  /*2ce0*/  STS [UR37+0x130], R3 ;  /* 0x00013003ff007988 */ /* 0x0003e20008000825 */
[----:B------:R-:W-:Y:S05]  /*2cf0*/  BRA `(.L_x_49) ;  /* 0x0000000000107947 */ /* 0x000fea0003800000 */
.L_x_48:
[----:B------:R-:W-:Y:S02]  /*2d00*/  MOV R0, 0xffffffff ;  /* 0xffffffff00007802 */ /* 0x000fe40000000f00 */
[----:B------:R-:W-:-:S03]  /*2d10*/  MOV R2, 0x2d40 ;  /* 0x00002d4000027802 */ /* 0x000fc60000000f00 */
[----:B------:R1:W-:Y:S04]  /*2d20*/  STS [UR37+0x130], R0 ;  /* 0x00013000ff007988 */ /* 0x0003e80008000825 */
[----:B-1-3-5:R-:W-:Y:S05]  /*2d30*/  CALL.REL.NOINC `($__internal_1_$__cuda_sm10x_tcgen05_guardrail_trap_phase_invalid_during_alloc) ;  /* 0x0000006c00507944 */ /* 0x02afea0003c00000 */
.L_x_49:
[----:B------:R-:W-:Y:S05]  /*2d40*/  WARPSYNC.ALL ;  /* 0x0000000000007948 */ /* 0x000fea0003800000 */
[----:B------:R-:W2:Y:S01]  /*2d50*/  S2UR UR5, SR_CgaCtaId ;  /* 0x00000000000579c3 */ /* 0x000ea20000008800 */
[----:B------:R-:W-:Y:S01]  /*2d60*/  UMOV UR4, 0x400 ;  /* 0x0000040000047882 */ /* 0x000fe20000000000 */
[----:B------:R-:W-:-:S06]  /*2d70*/  NOP ;  /* 0x0000000000007918 */ /* 0x000fcc0000000000 */
[----:B------:R-:W-:Y:S06]  /*2d80*/  BAR.ARV 0x6, 0xa0 ;  /* 0x0182800000007b1d */ /* 0x000fec0000002000 */
[----:B------:R-:W4:Y:S01]  /*2d90*/  LDCU UR7, c[0x0][0x38c] ;  /* 0x00007180ff0777ac */ /* 0x000f220008000800 */
[----:B------:R-:W-:Y:S01]  /*2da0*/  IMAD.MOV.U32 R11, RZ, RZ, 0x1 ;  /* 0x00000001ff0b7424 */ /* 0x000fe200078e00ff */
[----:B------:R-:W-:Y:S01]  /*2db0*/  CS2R R8, SRZ ;  /* 0x0000000000087805 */ /* 0x000fe2000001ff00 */
[----:B------:R-:W-:Y:S01]  /*2dc0*/  IMAD.MOV.U32 R10, RZ, RZ, RZ ;  /* 0x000000ffff0a7224 */ /* 0x000fe200078e00ff */
[----:B------:R-:W3:Y:S01]  /*2dd0*/  LDCU UR6, c[0x0][0x38c] ;  /* 0x00007180ff0677ac */ /* 0x000ee20008000800 */
[----:B------:R-:W-:Y:S01]  /*2de0*/  UMOV UR15, URZ ;  /* 0x000000ff000f7c82 */ /* 0x000fe20008000000 */
[----:B------:R-:W-:Y:S01]  /*2df0*/  UMOV UR14, URZ ;  /* 0x000000ff000e7c82 */ /* 0x000fe20008000000 */
[----:B--2---:R-:W-:Y:S01]  /*2e00*/  ULEA UR5, UR5, UR4, 0x18 ;  /* 0x0000000405057291 */ /* 0x004fe2000f8ec0ff */
[----:B------:R-:W-:Y:S01]  /*2e10*/  UMOV UR32, 0x0 ;  /* 0x0000000000207882 */ /* 0x000fe20000000000 */
[----:B------:R-:W-:-:S02]  /*2e20*/  UMOV UR33, 0x8200490 ;  /* 0x0820049000217882 */ /* 0x000fc40000000000 */
[----:B------:R-:W-:Y:S02]  /*2e30*/  UIADD3 UR9, UPT, UPT, UR5, 0x8400, URZ ;  /* 0x0000840005097890 */ /* 0x000fe4000fffe0ff */
[----:B------:R-:W-:Y:S02]  /*2e40*/  UIADD3 UR10, UPT, UPT, UR5, 0x20400, URZ ;  /* 0x00020400050a7890 */ /* 0x000fe4000fffe0ff */
[----:B----4-:R-:W-:Y:S01]  /*2e50*/  UIADD3 UR7, UPT, UPT, UR7, 0x7f, URZ ;  /* 0x0000007f07077890 */ /* 0x010fe2000fffe0ff */
[----:B-1----:R-:W1:Y:S01]  /*2e60*/  LDS R0, [UR5+0x130] ;  /* 0x00013005ff007984 */ /* 0x002e620008000800 */
[----:B------:R-:W-:Y:S02]  /*2e70*/  USHF.R.U32.HI UR9, URZ, 0x4, UR9 ;  /* 0x00000004ff097899 */ /* 0x000fe40008011609 */
[----:B------:R-:W-:Y:S02]  /*2e80*/  USHF.R.S32.HI UR4, URZ, 0x1f, UR7 ;  /* 0x0000001fff047899 */ /* 0x000fe40008011407 */
[----:B------:R-:W-:-:S02]  /*2e90*/  USHF.R.U32.HI UR10, URZ, 0x4, UR10 ;  /* 0x00000004ff0a7899 */ /* 0x000fc4000801160a */
[----:B------:R-:W-:Y:S02]  /*2ea0*/  ULEA.HI UR4, UR4, UR7, URZ, 0x7 ;  /* 0x0000000704047291 */ /* 0x000fe4000f8f38ff */
[----:B------:R-:W-:Y:S02]  /*2eb0*/  ULOP3.LUT UR9, UR9, 0x3fff, URZ, 0xc0, !UPT ;  /* 0x00003fff09097892 */ /* 0x000fe4000f8ec0ff */
[----:B------:R-:W-:Y:S02]  /*2ec0*/  USHF.R.S32.HI UR4, URZ, 0x7, UR4 ;  /* 0x00000007ff047899 */ /* 0x000fe40008011404 */
[----:B------:R-:W-:Y:S02]  /*2ed0*/  ULOP3.LUT UR10, UR10, 0x3fff, URZ, 0xc0, !UPT ;  /* 0x00003fff0a0a7892 */ /* 0x000fe4000f8ec0ff */
[----:B------:R-:W-:Y:S01]  /*2ee0*/  UISETP.LT.AND UP0, UPT, UR4, 0x1, UPT ;  /* 0x000000010400788c */ /* 0x000fe2000bf01270 */
[----:B------:R-:W-:Y:S01]  /*2ef0*/  UMOV UR30, 0x0 ;  /* 0x00000000001e7882 */ /* 0x000fe20000000000 */
[----:B------:R-:W-:-:S02]  /*2f00*/  UMOV UR31, 0x8200490 ;  /* 0x08200490001f7882 */ /* 0x000fc40000000000 */
[----:B------:R-:W-:Y:S01]  /*2f10*/  USEL UR8, UR4, 0x1, !UP0 ;  /* 0x0000000104087887 */ /* 0x000fe2000c000000 */
[----:B------:R-:W-:Y:S01]  /*2f20*/  UMOV UR28, 0x0 ;  /* 0x00000000001c7882 */ /* 0x000fe20000000000 */
[----:B------:R-:W-:Y:S01]  /*2f30*/  UMOV UR29, 0x8200490 ;  /* 0x08200490001d7882 */ /* 0x000fe20000000000 */
[----:B------:R-:W-:Y:S01]  /*2f40*/  UMOV UR26, 0x0 ;  /* 0x00000000001a7882 */ /* 0x000fe20000000000 */
[----:B------:R-:W-:Y:S01]  /*2f50*/  UMOV UR27, 0x8200490 ;  /* 0x08200490001b7882 */ /* 0x000fe20000000000 */
[----:B------:R-:W-:Y:S01]  /*2f60*/  UMOV UR24, 0x0 ;  /* 0x0000000000187882 */ /* 0x000fe20000000000 */
[----:B------:R-:W-:Y:S01]  /*2f70*/  UMOV UR25, 0x8200490 ;  /* 0x0820049000197882 */ /* 0x000fe20000000000 */
[----:B------:R-:W-:Y:S01]  /*2f80*/  UMOV UR22, 0x0 ;  /* 0x0000000000167882 */ /* 0x000fe20000000000 */
[----:B------:R-:W-:Y:S01]  /*2f90*/  UMOV UR23, 0x8200490 ;  /* 0x0820049000177882 */ /* 0x000fe20000000000 */
[----:B------:R-:W-:Y:S02]  /*2fa0*/  ULOP3.LUT UR9, UR9, 0x10000, URZ, 0xfc, !UPT ;  /* 0x0001000009097892 */ /* 0x000fe4000f8efcff */
[----:B------:R-:W-:-:S02]  /*2fb0*/  ULOP3.LUT UR10, UR10, 0x10000, URZ, 0xfc, !UPT ;  /* 0x000100000a0a7892 */ /* 0x000fc4000f8efcff */
[----:B------:R-:W-:Y:S02]  /*2fc0*/  UIADD3 UR8, UPT, UPT, -UR8, URZ, URZ ;  /* 0x000000ff08087290 */ /* 0x000fe4000fffe1ff */
[----:B---3--:R-:W-:Y:S01]  /*2fd0*/  UISETP.GE.AND UP3, UPT, UR6, 0x1, UPT ;  /* 0x000000010600788c */ /* 0x008fe2000bf66270 */
[----:B------:R-:W-:Y:S01]  /*2fe0*/  UMOV UR20, 0x0 ;  /* 0x0000000000147882 */ /* 0x000fe20000000000 */
[----:B------:R-:W-:Y:S01]  /*2ff0*/  UMOV UR21, 0x8200490 ;  /* 0x0820049000157882 */ /* 0x000fe20000000000 */
[----:B------:R-:W-:Y:S01]  /*3000*/  UMOV UR18, 0x0 ;  /* 0x0000000000127882 */ /* 0x000fe20000000000 */
[----:B-1----:R-:W-:Y:S01]  /*3010*/  R2UR UR16, R0 ;  /* 0x00000000001072ca */ /* 0x002fe200000e0000 */
[----:B------:R-:W-:-:S14]  /*3020*/  UMOV UR19, 0x8200490 ;  /* 0x0820049000137882 */ /* 0x000fdc0000000000 */
.L_x_58:
[----:B------:R-:W-:Y:S02]  /*3030*/  LEA R0, R10, UR5, 0x3 ;  /* 0x000000050a007c11 */ /* 0x000fe4000f8e18ff */
[----:B------:R-:W-:Y:S02]  /*3040*/  SHF.L.U32 R2, R9, 0x1f, RZ ;  /* 0x0000001f09027819 */ /* 0x000fe400000006ff */
[----:B------:R-:W-:Y:S01]  /*3050*/  PLOP3.LUT P0, PT, PT, PT, UP3, 0x80, 0x8 ;  /* 0x000000000008781c */ /* 0x000fe20003f0f038 */
[----:B------:R-:W-:Y:S01]  /*3060*/  VIADD R3, R0, 0x90 ;  /* 0x0000009000037836 */ /* 0x000fe20000000000 */
[----:B-1----:R-:W1:Y:S02]  /*3070*/  SYNCS.PHASECHK.TRANS64.TRYWAIT P1, [R0+URZ+0x80], R2 ;  /* 0x00008002000075a7 */ /* 0x002e6400080211ff */
[----:B-1-3--:R-:W-:Y:S09]  /*3080*/  @!P1 BRA `(.L_x_52) ;  /* 0x00000060007c9947 */ /* 0x00aff20003800000 */
.L_x_143:
[----:B------:R-:W-:Y:S01]  /*3090*/  LEA R4, R10, UR5, 0x4 ;  /* 0x000000050a047c11 */ /* 0x000fe2000f8e20ff */
[----:B------:R-:W-:Y:S01]  /*30a0*/  @UP3 ULEA UR7, UR14, UR5, 0x3 ;  /* 0x000000050e073291 */ /* 0x000fe2000f8e18ff */
[----:B------:R-:W-:Y:S01]  /*30b0*/  PLOP3.LUT P2, PT, PT, PT, PT, 0x80, 0x8 ;  /* 0x000000000008781c */ /* 0x000fe20003f4f070 */
[----:B------:R-:W-:Y:S01]  /*30c0*/  ULEA UR6, UR15, UR5, 0x3 ;  /* 0x000000050f067291 */ /* 0x000fe2000f8e18ff */
[----:B------:R-:W-:Y:S02]  /*30d0*/  PRMT R3, RZ, 0x654, R3 ;  /* 0x00000654ff037816 */ /* 0x000fe40000000003 */
[----:B------:R-:W2:Y:S01]  /*30e0*/  LDS.128 R4, [R4+0x110] ;  /* 0x0001100004047984 */ /* 0x000ea20000000c00 */
[----:B-1----:R-:W-:Y:S02]  /*30f0*/  @P0 SHF.L.U32 R2, R8, 0x1f, RZ ;  /* 0x0000001f08020819 */ /* 0x002fe400000006ff */
[----:B------:R-:W-:Y:S01]  /*3100*/  SHF.L.U32 R0, R11, 0x1f, RZ ;  /* 0x0000001f0b007819 */ /* 0x000fe200000006ff */
[----:B------:R-:W-:Y:S01]  /*3110*/  @!PT LDS RZ, [RZ] ;  /* 0x00000000fffff984 */ /* 0x000fe20000000800 */
[----:B------:R-:W-:Y:S01]  /*3120*/  @!PT LDS RZ, [RZ] ;  /* 0x00000000fffff984 */ /* 0x000fe20000000800 */
[----:B------:R-:W-:Y:S01]  /*3130*/  @!PT LDS RZ, [RZ] ;  /* 0x00000000fffff984 */ /* 0x000fe20000000800 */
[----:B------:R-:W-:Y:S01]  /*3140*/  @!PT LDS RZ, [RZ] ;  /* 0x00000000fffff984 */ /* 0x000fe20000000800 */
[----:B------:R1:W-:Y:S06]  /*3150*/  MEMBAR.ALL.CTA ;  /* 0x0000000000007992 */ /* 0x0003ec0000008000 */
[----:B-1----:R-:W1:Y:S02]  /*3160*/  FENCE.VIEW.ASYNC.S ;  /* 0x00000000000073c6 */ /* 0x002e640000000000 */
[----:B-1----:R1:W-:Y:S01]  /*3170*/  SYNCS.ARRIVE.TRANS64.RED.A1T0 RZ, [R3+URZ], RZ ;  /* 0x000000ff03ff79a7 */ /* 0x0023e200081004ff */
[----:B------:R1:W3:Y:S01]  /*3180*/  @P0 SYNCS.PHASECHK.TRANS64.TRYWAIT P2, [UR7], R2 ;  /* 0x00000002ff0005a7 */ /* 0x0002e20008041107 */
[----:B------:R-:W-:Y:S01]  /*3190*/  ULEA UR7, UR15, UR16, 0x7 ;  /* 0x000000100f077291 */ /* 0x000fe2000f8e38ff */
[----:B--2---:R-:W-:Y:S01]  /*31a0*/  LOP3.LUT P1, RZ, R6, 0x1, RZ, 0xc0, !PT ;  /* 0x0000000106ff7812 */ /* 0x004fe2000782c0ff */
[----:B------:R-:W2:Y:S02]  /*31b0*/  SYNCS.PHASECHK.TRANS64.TRYWAIT P0, [UR6+0xc0], R0 ;  /* 0x0000c000ff0075a7 */ /* 0x000ea40008001106 */
[----:B-123--:R-:W-:Y:S10]  /*31c0*/  @!P0 BRA `(.L_x_53) ;  /* 0x0000006000408947 */ /* 0x00eff40003800000 */
.L_x_145:
[----:B------:R-:W-:Y:S01]  /*31d0*/  IADD3 R10, PT, PT, R10, 0x1, RZ ;  /* 0x000000010a0a7810 */ /* 0x000fe20007ffe0ff */
[----:B------:R-:W-:Y:S06]  /*31e0*/  BRA.U !UP3, `(.L_x_54) ;  /* 0x000000050b107547 */ /* 0x000fec000b800000 */
[----:B------:R-:W-:Y:S01]  /*31f0*/  UPLOP3.LUT UP4, UPT, UPT, UPT, UPT, 0x40, 0x4 ;  /* 0x000000000004789c */ /* 0x000fe20003f8e870 */
[----:B------:R-:W-:Y:S01]  /*3200*/  UMOV UR13, UR8 ;  /* 0x00000008000d7c82 */ /* 0x000fe20008000000 */
[----:B------:R-:W-:Y:S01]  /*3210*/  UMOV UR12, UR4 ;  /* 0x00000004000c7c82 */ /* 0x000fe20008000000 */
[----:B------:R-:W-:-:S08]  /*3220*/  UMOV UR17, UR14 ;  /* 0x0000000e00117c82 */ /* 0x000fd00008000000 */
.L_x_57:
[----:B------:R-:W-:Y:S02]  /*3230*/  UIADD3 UR13, UPT, UPT, UR13, 0x1, URZ ;  /* 0x000000010d0d7890 */ /* 0x000fe4000fffe0ff */
[----:B--2---:R-:W-:Y:S02]  /*3240*/  ULEA UR11, UR17, UR5, 0x3 ;  /* 0x00000005110b7291 */ /* 0x004fe4000f8e18ff */
[----:B------:R-:W-:Y:S01]  /*3250*/  UISETP.NE.AND UP0, UPT, UR13, URZ, UPT ;  /* 0x000000ff0d00728c */ /* 0x000fe2000bf05270 */
[----:B---3--:R-:W-:Y:S10]  /*3260*/  @P2 BRA `(.L_x_55) ;  /* 0x00000000000c2947 */ /* 0x008ff40003800000 */
[----:B-1----:R-:W-:Y:S04]  /*3270*/  SHF.L.U32 R2, R8, 0x1f, RZ ;  /* 0x0000001f08027819 */ /* 0x002fe800000006ff */
[----:B------:R-:W1:Y:S02]  /*3280*/  SYNCS.PHASECHK.TRANS64.TRYWAIT P0, [UR11], R2 ;  /* 0x00000002ff0075a7 */ /* 0x000e64000800110b */
[----:B-1----:R-:W-:Y:S05]  /*3290*/  @!P0 BRA `(.L_x_56) ;  /* 0x0000006000248947 */ /* 0x002fea0003800000 */
.L_x_55:
[----:B------:R-:W-:Y:S01]  /*32a0*/  UISETP.NE.AND UP1, UPT, UR12, 0x1, UPT ;  /* 0x000000010c00788c */ /* 0x000fe2000bf25270 */
[----:B------:R-:W-:Y:S01]  /*32b0*/  PLOP3.LUT P2, PT, PT, PT, PT, 0x80, 0x8 ;  /* 0x000000000008781c */ /* 0x000fe20003f4f070 */
[----:B------:R-:W-:Y:S02]  /*32c0*/  UIADD3 UR14, UPT, UPT, UR17, 0x1, URZ ;  /* 0x00000001110e7890 */ /* 0x000fe4000fffe0ff */
[----:B------:R-:W-:Y:S02]  /*32d0*/  ULEA UR64, UR17, UR10, 0xb ;  /* 0x0000000a11407291 */ /* 0x000fe4000f8e58ff */
[----:B------:R-:W-:Y:S01]  /*32e0*/  UISETP.NE.AND UP2, UPT, UR14, 0x3, UPT ;  /* 0x000000030e00788c */ /* 0x000fe2000bf45270 */
[----:B------:R-:W-:Y:S01]  /*32f0*/  PLOP3.LUT P0, PT, PT, PT, UP1, 0x80, 0x8 ;  /* 0x000000000008781c */ /* 0x000fe20003f0f018 */
[----:B------:R-:W-:Y:S02]  /*3300*/  ULEA UR62, UR17, UR9, 0xb ;  /* 0x00000009113e7291 */ /* 0x000fe4000f8e58ff */
[----:B------:R-:W-:Y:S02]  /*3310*/  USEL UR35, URZ, 0x1, UP2 ;  /* 0x00000001ff237887 */ /* 0x000fe40009000000 */
[----:B------:R-:W-:Y:S02]  /*3320*/  USEL UR14, UR14, URZ, UP2 ;  /* 0x000000ff0e0e7287 */ /* 0x000fe40009000000 */
[----:B------:R-:W-:Y:S02]  /*3330*/  UIADD3 UR60, UPT, UPT, UR64, 0x2, URZ ;  /* 0x00000002403c7890 */ /* 0x000fe4000fffe0ff */
[----:B------:R-:W-:Y:S01]  /*3340*/  @UP1 ULEA UR34, UR14, UR5, 0x3 ;  /* 0x000000050e221291 */ /* 0x000fe2000f8e18ff */
[----:B------:R-:W-:Y:S01]  /*3350*/  LOP3.LUT R8, R8, UR35, RZ, 0x3c, !PT ;  /* 0x0000002308087c12 */ /* 0x000fe2000f8e3cff */
[----:B------:R-:W-:Y:S02]  /*3360*/  UIADD3 UR58, UPT, UPT, UR62, 0x2, URZ ;  /* 0x000000023e3a7890 */ /* 0x000fe4000fffe0ff */
[----:B------:R-:W-:Y:S01]  /*3370*/  UIADD3 UR56, UPT, UPT, UR64, 0x4, URZ ;  /* 0x0000000440387890 */ /* 0x000fe2000fffe0ff */
[----:B-1----:R-:W-:Y:S01]  /*3380*/  @P0 SHF.L.U32 R0, R8, 0x1f, RZ ;  /* 0x0000001f08000819 */ /* 0x002fe200000006ff */
[----:B------:R-:W-:Y:S02]  /*3390*/  UIADD3 UR54, UPT, UPT, UR62, 0x4, URZ ;  /* 0x000000043e367890 */ /* 0x000fe4000fffe0ff */
[----:B------:R-:W-:Y:S01]  /*33a0*/  UIADD3 UR52, UPT, UPT, UR64, 0x6, URZ ;  /* 0x0000000640347890 */ /* 0x000fe2000fffe0ff */
[----:B------:R2:W3:Y:S01]  /*33b0*/  @P0 SYNCS.PHASECHK.TRANS64.TRYWAIT P2, [UR34], R0 ;  /* 0x00000000ff0005a7 */ /* 0x0004e20008041122 */
[----:B------:R-:W-:Y:S02]  /*33c0*/  UIADD3 UR50, UPT, UPT, UR62, 0x6, URZ ;  /* 0x000000063e327890 */ /* 0x000fe4000fffe0ff */
        /* <DEDUP_REMOVED lines=9> */
[----:B------:R-:W-:Y:S01]  /*3460*/  UIADD3 UR12, UPT, UPT, UR12, -0x1, URZ ;  /* 0xffffffff0c0c7890 */ /* 0x000fe2000fffe0ff */
[----:B------:R-:W-:Y:S01]  /*3470*/  UMOV UR65, 0x40004040 ;  /* 0x4000404000417882 */ /* 0x000fe20000000000 */
[----:B------:R-:W-:Y:S01]  /*3480*/  UMOV UR63, 0x40004040 ;  /* 0x40004040003f7882 */ /* 0x000fe20000000000 */
[----:B------:R-:W-:Y:S01]  /*3490*/  UMOV UR61, 0x40004040 ;  /* 0x40004040003d7882 */ /* 0x000fe20000000000 */
[----:B------:R2:W-:Y:S01]  /*34a0*/  UTCHMMA gdesc[UR62], gdesc[UR64], tmem[UR7], tmem[UR32], idesc[UR33], UP4 ;  /* 0x00ff20403e0075ea */ /* 0x0005e2000a000007 */
[----:B------:R-:W-:Y:S01]  /*34b0*/  UPLOP3.LUT UP4, UPT, UPT, UPT, UPT, 0x80, 0x8 ;  /* 0x000000000008789c */ /* 0x000fe20003f8f070 */
[----:B------:R-:W-:Y:S01]  /*34c0*/  UMOV UR59, 0x40004040 ;  /* 0x40004040003b7882 */ /* 0x000fe20000000000 */
[----:B------:R-:W-:Y:S01]  /*34d0*/  UMOV UR57, 0x40004040 ;  /* 0x4000404000397882 */ /* 0x000fe20000000000 */
[----:B------:R2:W-:Y:S01]  /*34e0*/  UTCHMMA gdesc[UR58], gdesc[UR60], tmem[UR7], tmem[UR30], idesc[UR31], UPT ;  /* 0x00ff1e3c3a0075ea */ /* 0x0005e2000b800007 */
        /* <DEDUP_REMOVED lines=14> */
[----:B------:R-:W-:Y:S01]  /*35d0*/  UMOV UR35, 0x40004040 ;  /* 0x4000404000237882 */ /* 0x000fe20000000000 */
[----:B------:R2:W-:Y:S01]  /*35e0*/  UTCHMMA gdesc[UR38], gdesc[UR40], tmem[UR7], tmem[UR20], idesc[UR21], UPT ;  /* 0x00ff1428260075ea */ /* 0x0005e2000b800007 */
[----:B------:R2:W-:Y:S01]  /*35f0*/  UTCHMMA gdesc[UR34], gdesc[UR36], tmem[UR7], tmem[UR18], idesc[UR19], UPT ;  /* 0x00ff1224220075ea */ /* 0x0005e2000b800007 */
[----:B------:R2:W-:Y:S01]  /*3600*/  UTCBAR [UR11], URZ ;  /* 0x000000ff0b0073e9 */ /* 0x0005e200080000ff */
[----:B------:R-:W-:Y:S01]  /*3610*/  UMOV UR17, UR14 ;  /* 0x0000000e00117c82 */ /* 0x000fe20008000000 */
[----:B------:R-:W-:Y:S05]  /*3620*/  BRA.U UP0, `(.L_x_57) ;  /* 0xfffffffd00007547 */ /* 0x000fea000b83ffff */
.L_x_54:
[----:B------:R-:W-:Y:S01]  /*3630*/  UIADD3 UR15, UPT, UPT, UR15, 0x1, URZ ;  /* 0x000000010f0f7890 */ /* 0x000fe2000fffe0ff */
[C---:B------:R-:W-:Y:S01]  /*3640*/  ISETP.NE.AND P0, PT, R10.reuse, 0x2, PT ;  /* 0x000000020a00780c */ /* 0x040fe20003f05270 */
[----:B--2---:R-:W-:Y:S02]  /*3650*/  UIADD3 UR7, UPT, UPT, UR6, 0xa0, URZ ;  /* 0x000000a006077890 */ /* 0x004fe4000fffe0ff */
[----:B------:R-:W-:Y:S01]  /*3660*/  UISETP.NE.AND UP0, UPT, UR15, 0x4, UPT ;  /* 0x000000040f00788c */ /* 0x000fe2000bf05270 */
[----:B-1----:R-:W-:Y:S02]  /*3670*/  SEL R0, RZ, 0x1, P0 ;  /* 0x00000001ff007807 */ /* 0x002fe40000000000 */
[----:B------:R-:W-:Y:S01]  /*3680*/  SEL R10, R10, RZ, P0 ;  /* 0x000000ff0a0a7207 */ /* 0x000fe20000000000 */
[----:B------:R-:W-:Y:S01]  /*3690*/  USEL UR6, URZ, 0x1, UP0 ;  /* 0x00000001ff067887 */ /* 0x000fe20008000000 */
[----:B------:R-:W-:Y:S01]  /*36a0*/  LOP3.LUT R9, R9, R0, RZ, 0x3c, !PT ;  /* 0x0000000009097212 */ /* 0x000fe200078e3cff */
[----:B------:R-:W-:Y:S01]  /*36b0*/  USEL UR15, UR15, URZ, UP0 ;  /* 0x000000ff0f0f7287 */ /* 0x000fe20008000000 */
[----:B------:R1:W-:Y:S03]  /*36c0*/  UTCBAR [UR7], URZ ;  /* 0x000000ff070073e9 */ /* 0x0003e600080000ff */
[----:B------:R-:W-:Y:S01]  /*36d0*/  LOP3.LUT R11, R11, UR6, RZ, 0x3c, !PT ;  /* 0x000000060b0b7c12 */ /* 0x000fe2000f8e3cff */
[----:B------:R-:W-:Y:S07]  /*36e0*/  @P1 BRA `(.L_x_58) ;  /* 0xfffffff800501947 */ /* 0x000fee000383ffff */
[----:B------:R-:W2:Y:S01]  /*36f0*/  S2UR UR4, SR_CgaCtaId ;  /* 0x00000000000479c3 */ /* 0x000ea20000008800 */
[----:B------:R-:W-:Y:S01]  /*3700*/  ELECT P0, URZ, PT ;  /* 0x0000000000ff782f */ /* 0x000fe20003800000 */
[----:B------:R-:W-:Y:S01]  /*3710*/  IMAD.MOV.U32 R0, RZ, RZ, 0x1 ;  /* 0x00000001ff007424 */ /* 0x000fe200078e00ff */
[----:B------:R-:W-:Y:S01]  /*3720*/  UIADD3 UR5, UPT, UPT, UR5, 0xc0, URZ ;  /* 0x000000c005057890 */ /* 0x000fe2000fffe0ff */
[----:B------:R-:W-:Y:S01]  /*3730*/  SHF.L.U32 R2, R11, 0x1f, RZ ;  /* 0x0000001f0b027819 */ /* 0x000fe200000006ff */
[----:B------:R-:W-:-:S03]  /*3740*/  UMOV UR6, 0x40 ;  /* 0x0000004000067882 */ /* 0x000fc60000000000 */
[----:B------:R-:W-:Y:S01]  /*3750*/  UVIRTCOUNT.DEALLOC.SMPOOL 0x80 ;  /* 0x000000800000784c */ /* 0x000fe20000000000 */
[----:B--2---:R-:W-:Y:S02]  /*3760*/  ULEA UR4, UR4, UR6, 0x18 ;  /* 0x0000000604047291 */ /* 0x004fe4000f8ec0ff */
[----:B------:R-:W-:-:S07]  /*3770*/  ULEA UR6, UR15, UR5, 0x3 ;  /* 0x000000050f067291 */ /* 0x000fce000f8e18ff */
[----:B------:R2:W-:Y:S02]  /*3780*/  @P0 STS.U8 [UR4+0x1c], R0 ;  /* 0x00001c00ff000988 */ /* 0x0005e40008000004 */
[----:B------:R-:W4:Y:S02]  /*3790*/  SYNCS.PHASECHK.TRANS64.TRYWAIT P0, [UR6], R2 ;  /* 0x00000002ff0075a7 */ /* 0x000f240008001106 */
[----:B--2-4-:R-:W-:Y:S05]  /*37a0*/  @!P0 BRA `(.L_x_59) ;  /* 0x0000005800f88947 */ /* 0x014fea0003800000 */
.L_x_148:
[----:B-1----:R-:W-:-:S04]  /*37b0*/  UIADD3 UR7, UPT, UPT, UR15, 0x1, URZ ;  /* 0x000000010f077890 */ /* 0x002fc8000fffe0ff */
[----:B------:R-:W-:-:S04]  /*37c0*/  UISETP.NE.AND UP0, UPT, UR7, 0x4, UPT ;  /* 0x000000040700788c */ /* 0x000fc8000bf05270 */
[----:B------:R-:W-:Y:S02]  /*37d0*/  USEL UR8, URZ, 0x1, UP0 ;  /* 0x00000001ff087887 */ /* 0x000fe40008000000 */
[----:B------:R-:W-:-:S04]  /*37e0*/  USEL UR7, UR7, URZ, UP0 ;  /* 0x000000ff07077287 */ /* 0x000fc80008000000 */
[----:B------:R-:W-:Y:S01]  /*37f0*/  ULEA UR6, UR7, UR5, 0x3 ;  /* 0x0000000507067291 */ /* 0x000fe2000f8e18ff */
[----:B--2---:R-:W-:-:S04]  /*3800*/  LOP3.LUT R2, R11, UR8, RZ, 0x3c, !PT ;  /* 0x000000080b027c12 */ /* 0x004fc8000f8e3cff */
[----:B------:R-:W-:-:S04]  /*3810*/  SHF.L.U32 R3, R2, 0x1f, RZ ;  /* 0x0000001f02037819 */ /* 0x000fc800000006ff */
[----:B------:R-:W1:Y:S02]  /*3820*/  SYNCS.PHASECHK.TRANS64.TRYWAIT P0, [UR6], R3 ;  /* 0x00000003ff0075a7 */ /* 0x000e640008001106 */
[----:B-1----:R-:W-:Y:S05]  /*3830*/  @!P0 BRA `(.L_x_60) ;  /* 0x0000005800ec8947 */ /* 0x002fea0003800000 */
.L_x_150:
        /* <DEDUP_REMOVED lines=9> */
.L_x_152:
[----:B------:R-:W-:-:S04]  /*38d0*/  UIADD3 UR7, UPT, UPT, UR7, 0x1, URZ ;  /* 0x0000000107077890 */ /* 0x000fc8000fffe0ff */
[----:B------:R-:W-:-:S04]  /*38e0*/  UISETP.NE.AND UP0, UPT, UR7, 0x4, UPT ;  /* 0x000000040700788c */ /* 0x000fc8000bf05270 */
[----:B------:R-:W-:Y:S02]  /*38f0*/  USEL UR6, URZ, 0x1, UP0 ;  /* 0x00000001ff067887 */ /* 0x000fe40008000000 */
[----:B------:R-:W-:-:S04]  /*3900*/  USEL UR7, UR7, URZ, UP0 ;  /* 0x000000ff07077287 */ /* 0x000fc80008000000 */
[----:B------:R-:W-:Y:S01]  /*3910*/  ULEA UR7, UR7, UR5, 0x3 ;  /* 0x0000000507077291 */ /* 0x000fe2000f8e18ff */
[----:B------:R-:W-:-:S04]  /*3920*/  LOP3.LUT R2, R2, UR6, RZ, 0x3c, !PT ;  /* 0x0000000602027c12 */ /* 0x000fc8000f8e3cff */
[----:B------:R-:W-:-:S04]  /*3930*/  SHF.L.U32 R2, R2, 0x1f, RZ ;  /* 0x0000001f02027819 */ /* 0x000fc800000006ff */
[----:B------:R-:W2:Y:S02]  /*3940*/  SYNCS.PHASECHK.TRANS64.TRYWAIT P0, [UR7], R2 ;  /* 0x00000002ff0075a7 */ /* 0x000ea40008001107 */
[----:B--2---:R-:W-:Y:S05]  /*3950*/  @!P0 BRA `(.L_x_62) ;  /* 0x0000005800d48947 */ /* 0x004fea0003800000 */
.L_x_154:
[----:B------:R-:W-:Y:S01]  /*3960*/  NOP ;  /* 0x0000000000007918 */ /* 0x000fe20000000000 */
[----:B-1----:R-:W1:Y:S01]  /*3970*/  LDS R0, [UR4+0x14] ;  /* 0x00001404ff007984 */ /* 0x002e620008000800 */
[----:B------:R-:W-:Y:S01]  /*3980*/  ULOP3.LUT UR6, UR16, 0xffff, URZ, 0xc0, !UPT ;  /* 0x0000ffff10067892 */ /* 0x000fe2000f8ec0ff */
[----:B------:R-:W-:Y:S01]  /*3990*/  UMOV UR8, 0xffff ;  /* 0x0000ffff00087882 */ /* 0x000fe20000000000 */
[----:B------:R-:W-:Y:S02]  /*39a0*/  UMOV UR5, 0x1 ;  /* 0x0000000100057882 */ /* 0x000fe40000000000 */
[----:B------:R-:W-:-:S04]  /*39b0*/  USHF.R.U32.HI UR6, URZ, 0x5, UR6 ;  /* 0x00000005ff067899 */ /* 0x000fc80008011606 */
[----:B------:R-:W-:Y:S02]  /*39c0*/  USHF.L.U32 UR8, UR8, UR6, URZ ;  /* 0x0000000608087299 */ /* 0x000fe400080006ff */
[----:B------:R-:W-:-:S04]  /*39d0*/  USHF.L.U32 UR5, UR5, UR6, URZ ;  /* 0x0000000605057299 */ /* 0x000fc800080006ff */
[----:B-1----:R-:W-:-:S04]  /*39e0*/  LOP3.LUT R0, R0, UR8, RZ, 0xc0, !PT ;  /* 0x0000000800007c12 */ /* 0x002fc8000f8ec0ff */
[----:B------:R-:W-:-:S13]  /*39f0*/  ISETP.NE.AND P0, PT, R0, UR8, PT ;  /* 0x0000000800007c0c */ /* 0x000fda000bf05270 */
[----:B------:R-:W-:Y:S05]  /*3a00*/  @P0 BRA `(.L_x_63) ;  /* 0x0000000000580947 */ /* 0x000fea0003800000 */
[----:B------:R-:W1:Y:S02]  /*3a10*/  LDS R0, [UR4+0x18] ;  /* 0x00001804ff007984 */ /* 0x000e640008000800 */
[----:B-1----:R-:W-:-:S04]  /*3a20*/  LOP3.LUT R0, R0, UR5, RZ, 0xc0, !PT ;  /* 0x0000000500007c12 */ /* 0x002fc8000f8ec0ff */
[----:B------:R-:W-:-:S13]  /*3a30*/  ISETP.NE.AND P0, PT, R0, UR5, PT ;  /* 0x0000000500007c0c */ /* 0x000fda000bf05270 */
[----:B------:R-:W-:Y:S05]  /*3a40*/  @P0 BRA `(.L_x_64) ;  /* 0x00000000003c0947 */ /* 0x000fea0003800000 */
[----:B------:R-:W1:Y:S01]  /*3a50*/  S2R R2, SR_LANEID ;  /* 0x0000000000027919 */ /* 0x000e620000000000 */
[----:B------:R-:W-:Y:S01]  /*3a60*/  ULOP3.LUT UR8, URZ, UR8, URZ, 0x33, !UPT ;  /* 0x00000008ff087292 */ /* 0x000fe2000f8e33ff */
[----:B------:R-:W-:Y:S02]  /*3a70*/  VOTEU.ANY UR7, UPT, PT ;  /* 0x0000000000077886 */ /* 0x000fe400038e0100 */
[----:B------:R-:W-:-:S03]  /*3a80*/  UFLO.U32 UR7, UR7 ;  /* 0x00000007000772bd */ /* 0x000fc600080e0000 */
[----:B------:R-:W-:-:S04]  /*3a90*/  IMAD.U32 R0, RZ, RZ, UR8 ;  /* 0x00000008ff007e24 */ /* 0x000fc8000f8e00ff */
[----:B------:R2:W4:Y:S02]  /*3aa0*/  REDUX UR6, R0 ;  /* 0x00000000000673c4 */ /* 0x0005240000000000 */
[----:B------:R1:W-:Y:S02]  /*3ab0*/  UTCATOMSWS.AND URZ, UR8 ;  /* 0x0000000800ff79e3 */ /* 0x0003e40008000000 */
[----:B-1----:R-:W-:Y:S02]  /*3ac0*/  ISETP.EQ.U32.AND P0, PT, R2, UR7, PT ;  /* 0x0000000702007c0c */ /* 0x002fe4000bf02070 */
[----:B--2---:R-:W-:Y:S02]  /*3ad0*/  LOP3.LUT R0, RZ, UR5, RZ, 0x33, !PT ;  /* 0x00000005ff007c12 */ /* 0x004fe4000f8e33ff */
[----:B----4-:R-:W-:Y:S02]  /*3ae0*/  MOV R2, UR6 ;  /* 0x0000000600027c02 */ /* 0x010fe40008000f00 */
[----:B------:R-:W1:Y:S07]  /*3af0*/  REDUX UR5, R0 ;  /* 0x00000000000573c4 */ /* 0x000e6e0000000000 */
[----:B------:R2:W-:Y:S01]  /*3b00*/  @P0 ATOMS.AND RZ, [UR4+0x14], R2 ;  /* 0x00001402ffff098c */ /* 0x0005e2000a800004 */
[----:B-1----:R-:W-:-:S05]  /*3b10*/  IMAD.U32 R0, RZ, RZ, UR5 ;  /* 0x00000005ff007e24 */ /* 0x002fca000f8e00ff */
[----:B------:R2:W-:Y:S01]  /*3b20*/  @P0 ATOMS.AND RZ, [UR4+0x18], R0 ;  /* 0x00001800ffff098c */ /* 0x0005e2000a800004 */
[----:B------:R-:W-:Y:S05]  /*3b30*/  BRA `(.L_x_65) ;  /* 0x0000000000147947 */ /* 0x000fea0003800000 */
.L_x_64:
[----:B------:R-:W-:Y:S02]  /*3b40*/  MOV R2, 0x3b60 ;  /* 0x00003b6000027802 */ /* 0x000fe40000000f00 */
[----:B---3-5:R-:W-:Y:S05]  /*3b50*/  CALL.REL.NOINC `($__internal_0_$__cuda_sm10x_tcgen05_guardrail_trap_col_being_dealloced_not_returned_by_alloc) ;  /* 0x0000005c00bc7944 */ /* 0x028fea0003c00000 */
[----:B------:R-:W-:Y:S05]  /*3b60*/  BRA `(.L_x_65) ;  /* 0x0000000000087947 */ /* 0x000fea0003800000 */
.L_x_63:
[----:B------:R-:W-:Y:S02]  /*3b70*/  MOV R2, 0x3b90 ;  /* 0x00003b9000027802 */ /* 0x000fe40000000f00 */
[----:B---3-5:R-:W-:Y:S05]  /*3b80*/  CALL.REL.NOINC `($__internal_2_$__cuda_sm10x_tcgen05_guardrail_trap_unallocated_columns_being_dealloced) ;  /* 0x0000005c00c87944 */ /* 0x028fea0003c00000 */
.L_x_65:
[----:B------:R-:W-:Y:S01]  /*3b90*/  NOP ;  /* 0x0000000000007918 */ /* 0x000fe20000000000 */
[----:B------:R-:W-:Y:S05]  /*3ba0*/  EXIT ;  /* 0x000000000000794d */ /* 0x000fea0003800000 */
.L_x_47:
[----:B------:R-:W-:-:S09]  /*3bb0*/  UISETP.NE.OR UP2, UPT, UR8, 0x3, !UP2 ;  /* 0x000000030800788c */ /* 0x000fd2000d745670 */
[----:B------:R-:W-:Y:S05]  /*3bc0*/  BRA.U UP2, `(.L_x_66) ;  /* 0x0000001102087547 */ /* 0x000fea000b800000 */
[----:B------:R-:W1:Y:S01]  /*3bd0*/  LDC R0, c[0x0][0xb30] ;  /* 0x0002cc00ff007b82 */ /* 0x000e620000000800 */
[----:B------:R-:W2:Y:S01]  /*3be0*/  LDCU.64 UR8, c[0x0][0x888] ;  /* 0x00011100ff0877ac */ /* 0x000ea20008000a00 */
[----:B------:R-:W-:Y:S02]  /*3bf0*/  HFMA2 R27, -RZ, RZ, 0, 0 ;  /* 0x00000000ff1b7431 */ /* 0x000fe400000001ff */
[----:B------:R-:W-:Y:S01]  /*3c00*/  IMAD.MOV.U32 R29, RZ, RZ, 0x1 ;  /* 0x00000001ff1d7424 */ /* 0x000fe200078e00ff */
[----:B------:R-:W-:Y:S01]  /*3c10*/  MOV R25, 0x2000 ;  /* 0x0000200000197802 */ /* 0x000fe20000000f00 */
[----:B------:R-:W4:Y:S01]  /*3c20*/  LDCU.64 UR4, c[0x0][0x890] ;  /* 0x00011200ff0477ac */ /* 0x000f220008000a00 */
[----:B------:R-:W-:Y:S01]  /*3c30*/  IMAD.MOV.U32 R28, RZ, RZ, RZ ;  /* 0x000000ffff1c7224 */ /* 0x000fe200078e00ff */
[----:B------:R-:W3:Y:S01]  /*3c40*/  LDC R24, c[0x0][0x370] ;  /* 0x0000dc00ff187b82 */ /* 0x000ee20000000800 */
[----:B------:R-:W-:Y:S01]  /*3c50*/  UMOV UR7, 0x400 ;  /* 0x0000040000077882 */ /* 0x000fe20000000000 */
[----:B------:R-:W-:-:S02]  /*3c60*/  UPLOP3.LUT UP1, UPT, UPT, UPT, UPT, 0x40, 0x4 ;  /* 0x000000000004789c */ /* 0x000fc40003f2e870 */
[----:B------:R-:W-:-:S04]  /*3c70*/  ULEA UR7, UR37, UR7, 0x18 ;  /* 0x0000000725077291 */ /* 0x000fc8000f8ec0ff */
[----:B------:R-:W3:Y:S01]  /*3c80*/  LDC R3, c[0x0][0xb0c] ;  /* 0x0002c300ff037b82 */ /* 0x000ee20000000800 */
[----:B------:R-:W-:Y:S02]  /*3c90*/  UIADD3 UR13, UPT, UPT, UR7, 0x48, URZ ;  /* 0x00000048070d7890 */ /* 0x000fe4000fffe0ff */
[----:B--2---:R-:W-:Y:S02]  /*3ca0*/  UISETP.NE.U32.AND UP2, UPT, UR8, URZ, UPT ;  /* 0x000000ff0800728c */ /* 0x004fe4000bf45070 */
[----:B------:R-:W-:Y:S02]  /*3cb0*/  UIADD3 UR33, UPT, UPT, UR7, 0x30, URZ ;  /* 0x0000003007217890 */ /* 0x000fe4000fffe0ff */
[----:B----4-:R-:W-:Y:S01]  /*3cc0*/  UISETP.NE.U32.AND UP3, UPT, UR4, URZ, UPT ;  /* 0x000000ff0400728c */ /* 0x010fe2000bf65070 */
[----:B------:R-:W2:Y:S01]  /*3cd0*/  LDC R18, c[0x0][0xb20] ;  /* 0x0002c800ff127b82 */ /* 0x000ea20000000800 */
[----:B-1----:R-:W-:Y:S01]  /*3ce0*/  ISETP.NE.AND P1, PT, R0, 0x1, PT ;  /* 0x000000010000780c */ /* 0x002fe20003f25270 */
[----:B------:R-:W-:-:S02]  /*3cf0*/  UISETP.NE.AND.EX UP2, UPT, UR9, URZ, UPT, UP2 ;  /* 0x000000ff0900728c */ /* 0x000fc4000bf45320 */
[----:B------:R-:W-:Y:S02]  /*3d00*/  UIADD3 UR25, UPT, UPT, UR7, 0x38, URZ ;  /* 0x0000003807197890 */ /* 0x000fe4000fffe0ff */
[----:B------:R-:W-:Y:S02]  /*3d10*/  UIADD3 UR17, UPT, UPT, UR7, 0x40, URZ ;  /* 0x0000004007117890 */ /* 0x000fe4000fffe0ff */
[----:B------:R-:W1:Y:S01]  /*3d20*/  LDC.64 R30, c[0x0][0x348] ;  /* 0x0000d200ff1e7b82 */ /* 0x000e620000000a00 */
[----:B------:R-:W-:Y:S02]  /*3d30*/  UPRMT UR13, UR37, 0x654, UR13 ;  /* 0x00000654250d7896 */ /* 0x000fe4000800000d */
[----:B------:R-:W-:-:S05]  /*3d40*/  UISETP.NE.AND.EX UP3, UPT, UR5, URZ, UPT, UP3 ;  /* 0x000000ff0500728c */ /* 0x000fca000bf65330 */
[----:B------:R-:W4:Y:S08]  /*3d50*/  LDC.64 R16, c[0x0][0xb10] ;  /* 0x0002c400ff107b82 */ /* 0x000f300000000a00 */
[----:B------:R-:W1:Y:S08]  /*3d60*/  LDC.64 R6, c[0x0][0xb18] ;  /* 0x0002c600ff067b82 */ /* 0x000e700000000a00 */
[----:B------:R-:W1:Y:S08]  /*3d70*/  LDC.64 R4, c[0x0][0xb28] ;  /* 0x0002ca00ff047b82 */ /* 0x000e700000000a00 */
[----:B--23--:R-:W1:Y:S02]  /*3d80*/  LDC R19, c[0x0][0x374] ;  /* 0x0000dd00ff137b82 */ /* 0x00ce640000000800 */
.L_x_77:
[C---:B------:R-:W-:Y:S02]  /*3d90*/  LEA R0, R28.reuse, UR7, 0x3 ;  /* 0x000000071c007c11 */ /* 0x040fe4000f8e18ff */
[----:B------:R-:W-:Y:S02]  /*3da0*/  SHF.L.U32 R2, R27, 0x1f, RZ ;  /* 0x0000001f1b027819 */ /* 0x000fe400000006ff */
[----:B------:R-:W-:Y:S02]  /*3db0*/  LEA R20, R28, UR7, 0x4 ;  /* 0x000000071c147c11 */ /* 0x000fe4000f8e20ff */
[----:B--2---:R-:W2:Y:S02]  /*3dc0*/  SYNCS.PHASECHK.TRANS64.TRYWAIT P0, [R0+URZ+0x80], R2 ;  /* 0x00008002000075a7 */ /* 0x004ea400080011ff */
[----:B--2---:R-:W-:Y:S05]  /*3dd0*/  @!P0 BRA `(.L_x_67) ;  /* 0x0000005400cc8947 */ /* 0x004fea0003800000 */
.L_x_155:
[----:B------:R-:W-:Y:S01]  /*3de0*/  ISETP.GE.AND P0, PT, R40, 0x1, PT ;  /* 0x000000012800780c */ /* 0x000fe20003f06270 */
[----:B------:R-:W3:Y:S01]  /*3df0*/  LDS.128 R20, [R20+0x110] ;  /* 0x0001100014147984 */ /* 0x000ee20000000c00 */
[----:B--2---:R-:W-:Y:S01]  /*3e00*/  VIADD R0, R0, 0x90 ;  /* 0x0000009000007836 */ /* 0x004fe20000000000 */
[----:B------:R-:W-:Y:S01]  /*3e10*/  @!PT LDS RZ, [RZ] ;  /* 0x00000000fffff984 */ /* 0x000fe20000000800 */
[----:B------:R-:W-:Y:S01]  /*3e20*/  @!PT LDS RZ, [RZ] ;  /* 0x00000000fffff984 */ /* 0x000fe20000000800 */
[----:B------:R-:W-:Y:S01]  /*3e30*/  @!PT LDS RZ, [RZ] ;  /* 0x00000000fffff984 */ /* 0x000fe20000000800 */
[----:B------:R-:W-:Y:S01]  /*3e40*/  @!PT LDS RZ, [RZ] ;  /* 0x00000000fffff984 */ /* 0x000fe20000000800 */
[----:B------:R2:W-:Y:S06]  /*3e50*/  MEMBAR.ALL.CTA ;  /* 0x0000000000007992 */ /* 0x0005ec0000008000 */
[----:B--2---:R-:W2:Y:S01]  /*3e60*/  FENCE.VIEW.ASYNC.S ;  /* 0x00000000000073c6 */ /* 0x004ea20000000000 */
[----:B------:R-:W-:Y:S04]  /*3e70*/  PRMT R0, RZ, 0x654, R0 ;  /* 0x00000654ff007816 */ /* 0x000fe80000000000 */
[----:B--2---:R2:W-:Y:S01]  /*3e80*/  SYNCS.ARRIVE.TRANS64.RED.A1T0 RZ, [R0+URZ], RZ ;  /* 0x000000ff00ff79a7 */ /* 0x0045e200081004ff */
[----:B---3--:R-:W-:Y:S11]  /*3e90*/  LOP3.LUT P3, RZ, R22, 0x1, RZ, 0xc0, !PT ;  /* 0x0000000116ff7812 */ /* 0x008ff6000786c0ff */
[----:B------:R-:W-:Y:S02]  /*3ea0*/  @!UPT UIADD3 URZ, UPT, UPT, URZ, URZ, URZ ;  /* 0x000000fffffff290 */ /* 0x000fe4000fffe0ff */
[----:B------:R-:W-:Y:S02]  /*3eb0*/  @P3 MOV R11, R20 ;  /* 0x00000014000b3202 */ /* 0x000fe40000000f00 */
[----:B------:R-:W-:Y:S01]  /*3ec0*/  @P3 LOP3.LUT R10, R21, 0xffff, RZ, 0xc0, !PT ;  /* 0x0000ffff150a3812 */ /* 0x000fe200078ec0ff */
[----:B--2---:R-:W-:Y:S06]  /*3ed0*/  @!P0 BRA `(.L_x_68) ;  /* 0x0000000000a48947 */ /* 0x004fec0003800000 */
[-C--:B-1----:R-:W-:Y:S01]  /*3ee0*/  IMAD.HI.U32 R0, R19, R7.reuse, RZ ;  /* 0x0000000713007227 */ /* 0x082fe200078e00ff */
[----:B------:R-:W-:Y:S02]  /*3ef0*/  ISETP.NE.AND P0, PT, R6, 0x1, PT ;  /* 0x000000010600780c */ /* 0x000fe40003f05270 */
[----:B------:R-:W-:Y:S01]  /*3f00*/  ISETP.NE.AND P2, PT, R40, 0x1, PT ;  /* 0x000000012800780c */ /* 0x000fe20003f45270 */
[----:B----4-:R-:W-:Y:S01]  /*3f10*/  IMAD.HI.U32 R9, R24, R16, RZ ;  /* 0x0000001018097227 */ /* 0x010fe200078e00ff */
[----:B------:R-:W-:Y:S02]  /*3f20*/  SHF.R.U32.HI R0, RZ, R18, R0 ;  /* 0x00000012ff007219 */ /* 0x000fe40000011600 */
[----:B------:R-:W-:Y:S01]  /*3f30*/  ISETP.NE.AND P4, PT, R3, 0x1, PT ;  /* 0x000000010300780c */ /* 0x000fe20003f85270 */
[----:B------:R-:W-:Y:S01]  /*3f40*/  IMAD.HI.U32 R13, R10, R7, RZ ;  /* 0x000000070a0d7227 */ /* 0x000fe200078e00ff */
[----:B------:R-:W-:Y:S02]  /*3f50*/  SHF.R.U32.HI R9, RZ, R17, R9 ;  /* 0x00000011ff097219 */ /* 0x000fe40000011609 */
[----:B------:R-:W-:Y:S01]  /*3f60*/  SEL R0, R19, R0, !P0 ;  /* 0x0000000013007207 */ /* 0x000fe20004000000 */
[----:B------:R-:W-:Y:S01]  /*3f70*/  IMAD.HI.U32 R12, R11, R16, RZ ;  /* 0x000000100b0c7227 */ /* 0x000fe200078e00ff */
[----:B------:R-:W-:Y:S03]  /*3f80*/  SEL R9, R24, R9, !P4 ;  /* 0x0000000918097207 */ /* 0x000fe60006000000 */
[-C--:B------:R-:W-:Y:S01]  /*3f90*/  IMAD.HI.U32 R8, R0, R4.reuse, RZ ;  /* 0x0000000400087227 */ /* 0x080fe200078e00ff */
[----:B------:R-:W-:Y:S03]  /*3fa0*/  SHF.R.U32.HI R12, RZ, R17, R12 ;  /* 0x00000011ff0c7219 */ /* 0x000fe6000001160c */
[----:B------:R-:W-:Y:S01]  /*3fb0*/  IMAD.HI.U32 R2, R9, R4, RZ ;  /* 0x0000000409027227 */ /* 0x000fe200078e00ff */
[-C--:B------:R-:W-:Y:S02]  /*3fc0*/  @P2 SHF.R.U32.HI R0, RZ, R5.reuse, R8 ;  /* 0x00000005ff002219 */ /* 0x080fe40000011608 */
[----:B------:R-:W-:Y:S02]  /*3fd0*/  SHF.R.U32.HI R8, RZ, R18, R13 ;  /* 0x00000012ff087219 */ /* 0x000fe4000001160d */
[----:B------:R-:W-:Y:S01]  /*3fe0*/  @P2 SHF.R.U32.HI R9, RZ, R5, R2 ;  /* 0x00000005ff092219 */ /* 0x000fe20000011602 */
[----:B------:R-:W-:Y:S01]  /*3ff0*/  IMAD R0, R40, R0, RZ ;  /* 0x0000000028007224 */ /* 0x000fe200078e02ff */
[----:B------:R-:W-:Y:S02]  /*4000*/  SEL R8, R10, R8, !P0 ;  /* 0x000000080a087207 */ /* 0x000fe40004000000 */
[----:B------:R-:W-:Y:S01]  /*4010*/  SEL R2, R11, R12, !P4 ;  /* 0x0000000c0b027207 */ /* 0x000fe20006000000 */
[----:B------:R-:W-:Y:S01]  /*4020*/  IMAD R12, R40, R9, RZ ;  /* 0x00000009280c7224 */ /* 0x000fe200078e02ff */
[C---:B------:R-:W-:Y:S01]  /*4030*/  ISETP.GE.AND P0, PT, R8.reuse, R0, PT ;  /* 0x000000000800720c */ /* 0x040fe20003f06270 */
[----:B------:R-:W-:Y:S03]  /*4040*/  IMAD.HI.U32 R0, R8, R4, RZ ;  /* 0x0000000408007227 */ /* 0x000fe600078e00ff */
[----:B------:R-:W-:Y:S02]  /*4050*/  ISETP.GE.OR P0, PT, R2, R12, P0 ;  /* 0x0000000c0200720c */ /* 0x000fe40000706670 */
[-C--:B------:R-:W-:Y:S04]  /*4060*/  SHF.R.U32.HI R0, RZ, R5.reuse, R0 ;  /* 0x00000005ff007219 */ /* 0x080fe80000011600 */
[----:B------:R-:W-:Y:S05]  /*4070*/  SEL R13, R8, R0, !P2 ;  /* 0x00000000080d7207 */ /* 0x000fea0005000000 */
[----:B------:R-:W-:Y:S02]  /*4080*/  IMAD.MOV R12, RZ, RZ, -R13 ;  /* 0x000000ffff0c7224 */ /* 0x000fe400078e0a0d */
[----:B------:R-:W-:Y:S04]  /*4090*/  @!P0 IMAD.HI.U32 R0, R2, R4, RZ ;  /* 0x0000000402008227 */ /* 0x000fe800078e00ff */
[----:B------:R-:W-:Y:S01]  /*40a0*/  IMAD R12, R40, R12, R8 ;  /* 0x0000000c280c7224 */ /* 0x000fe200078e0208 */
[----:B------:R-:W-:Y:S04]  /*40b0*/  @!P0 SHF.R.U32.HI R0, RZ, R5, R0 ;  /* 0x00000005ff008219 */ /* 0x000fe80000011600 */
[----:B------:R-:W-:Y:S04]  /*40c0*/  @!P0 SEL R0, R2, R0, !P2 ;  /* 0x0000000002008207 */ /* 0x000fe80005000000 */
[----:B------:R-:W-:Y:S01]  /*40d0*/  @!P0 IADD3 R13, PT, PT, R13, -R0, RZ ;  /* 0x800000000d0d8210 */ /* 0x000fe20007ffe0ff */
[----:B------:R-:W-:Y:S01]  /*40e0*/  @!P0 IMAD R0, R9, R12, R0 ;  /* 0x0000000c09008224 */ /* 0x000fe200078e0200 */
[----:B------:R-:W-:Y:S01]  /*40f0*/  IADD3 R9, PT, PT, -R8, RZ, RZ ;  /* 0x000000ff08097210 */ /* 0x000fe20007ffe1ff */
[--C-:B------:R-:W-:Y:S02]  /*4100*/  IMAD.MOV R12, RZ, RZ, -R2.reuse ;  /* 0x000000ffff0c7224 */ /* 0x100fe400078e0a02 */
[----:B------:R-:W-:Y:S02]  /*4110*/  @!P0 IMAD R8, R13, R40, R2 ;  /* 0x000000280d088224 */ /* 0x000fe400078e0202 */
[----:B------:R-:W-:Y:S02]  /*4120*/  @!P0 IMAD.MOV.U32 R2, RZ, RZ, R0 ;  /* 0x000000ffff028224 */ /* 0x000fe400078e0000 */
[----:B------:R-:W-:Y:S02]  /*4130*/  IMAD R11, R3, R12, R11 ;  /* 0x0000000c030b7224 */ /* 0x000fe400078e020b */
[----:B------:R-:W-:Y:S02]  /*4140*/  IMAD R10, R6, R9, R10 ;  /* 0x00000009060a7224 */ /* 0x000fe400078e020a */
[----:B------:R-:W-:Y:S02]  /*4150*/  IMAD R11, R2, R3, R11 ;  /* 0x00000003020b7224 */ /* 0x000fe400078e020b */
[----:B------:R-:W-:Y:S02]  /*4160*/  IMAD R10, R8, R6, R10 ;  /* 0x00000006080a7224 */ /* 0x000fe400078e020a */
.L_x_68:
[----:B------:R-:W-:Y:S05]  /*4170*/  BRA.U UP1, `(.L_x_69) ;  /* 0x0000000101107547 */ /* 0x000fea000b800000 */
[----:B------:R-:W-:Y:S04]  /*4180*/  MOV R2, UR6 ;  /* 0x0000000600027c02 */ /* 0x000fe80008000f00 */
[----:B------:R-:W-:Y:S04]  /*4190*/  SHF.L.U32 R2, R2, 0x1f, RZ ;  /* 0x0000001f02027819 */ /* 0x000fe800000006ff */
[----:B------:R-:W2:Y:S02]  /*41a0*/  SYNCS.PHASECHK.TRANS64.TRYWAIT P0, [UR7+0x78], R2 ;  /* 0x00007802ff0075a7 */ /* 0x000ea40008001107 */
[----:B--2---:R-:W-:Y:S05]  /*41b0*/  @!P0 BRA `(.L_x_70) ;  /* 0x0000005000e88947 */ /* 0x004fea0003800000 */
.L_x_69:
[----:B------:R-:W-:Y:S02]  /*41c0*/  R2UR UR35, R15 ;  /* 0x000000000f2372ca */ /* 0x000fe400000e0000 */
[----:B------:R-:W-:Y:S02]  /*41d0*/  R2UR UR34, R14 ;  /* 0x000000000e2272ca */ /* 0x000fe400000e0000 */
[----:B------:R-:W-:Y:S02]  /*41e0*/  ISETP.NE.U32.AND P2, PT, RZ, UR4, PT ;  /* 0x00000004ff007c0c */ /* 0x000fe4000bf45070 */
[----:B------:R-:W-:Y:S02]  /*41f0*/  SHF.L.U32 R14, R29, 0x1f, RZ ;  /* 0x0000001f1d0e7819 */ /* 0x000fe400000006ff */
[----:B------:R-:W-:Y:S05]  /*4200*/  ISETP.NE.AND.EX P2, PT, RZ, UR5, PT, P2 ;  /* 0x00000005ff007c0c */ /* 0x000fea000bf45320 */
[----:B------:R-:W-:Y:S02]  /*4210*/  USHF.L.U32 UR35, UR35, 0x7, URZ ;  /* 0x0000000723237899 */ /* 0x000fe400080006ff */
[----:B------:R-:W-:Y:S01]  /*4220*/  USHF.L.U32 UR34, UR34, 0x7, URZ ;  /* 0x0000000722227899 */ /* 0x000fe200080006ff */
[----:B------:R-:W-:Y:S11]  /*4230*/  BRA.U !UP3, `(.L_x_71) ;  /* 0x000000010b347547 */ /* 0x000ff6000b800000 */
[----:B------:R-:W-:Y:S01]  /*4240*/  UPLOP3.LUT UP0, UPT, UPT, UPT, UP2, 0x80, 0x8 ;  /* 0x000000000008789c */ /* 0x000fe20003f0f020 */
[----:B--2---:R-:W-:Y:S02]  /*4250*/  HFMA2 R0, -RZ, RZ, 0, 5.9604644775390625e-08 ;  /* 0x00000001ff007431 */ /* 0x004fe400000001ff */
[----:B------:R-:W-:Y:S03]  /*4260*/  IMAD.MOV.U32 R88, RZ, RZ, 0x1 ;  /* 0x00000001ff587424 */ /* 0x000fe600078e00ff */
[----:B------:R-:W-:Y:S05]  /*4270*/  PLOP3.LUT P0, PT, PT, PT, UP0, 0x80, 0x8 ;  /* 0x000000000008781c */ /* 0x000fea0003f0f008 */
[----:B------:R-:W2:Y:S01]  /*4280*/  @UP0 LDCU.64 UR10, c[0x0][0x888] ;  /* 0x00011100ff0a07ac */ /* 0x000ea20008000a00 */
[----:B------:R-:W-:Y:S07]  /*4290*/  @UP0 UIMAD UR8, UR36, UR4, URZ ;  /* 0x00000004240802a4 */ /* 0x000fee000f8e02ff */
[----:B------:R-:W-:Y:S01]  /*42a0*/  @!P0 PRMT R88, R0, 0x7610, R88 ;  /* 0x0000761000588816 */ /* 0x000fe20000000058 */
[----:B--2---:R-:W-:Y:S03]  /*42b0*/  @UP0 UIMAD.WIDE UR10, UR8, 0x4, UR10 ;  /* 0x00000004080a08a5 */ /* 0x004fe6000f8e020a */
[----:B------:R-:W2:Y:S03]  /*42c0*/  @!UP0 LDCU UR8, c[0x0][0x880] ;  /* 0x00011000ff0887ac */ /* 0x000ea60008000800 */
[----:B------:R-:W-:Y:S01]  /*42d0*/  IMAD.U32 R8, RZ, RZ, UR10 ;  /* 0x0000000aff087e24 */ /* 0x000fe2000f8e00ff */
[----:B------:R-:W-:Y:S05]  /*42e0*/  MOV R9, UR11 ;  /* 0x0000000b00097c02 */ /* 0x000fea0008000f00 */
[----:B-----5:R3:W5:Y:S02]  /*42f0*/  @P0 LDG.E R49, desc[UR46][R8.64] ;  /* 0x0000002e08310981 */ /* 0x020764000c1e1900 */
[----:B--23--:R-:W-:Y:S07]  /*4300*/  @!P0 IMAD.U32 R49, RZ, RZ, UR8 ;  /* 0x00000008ff318e24 */ /* 0x00cfee000f8e00ff */
.L_x_71:
[----:B-----5:R-:W-:Y:S01]  /*4310*/  @!P2 FSETP.EQ.AND P0, PT, R49, RZ, PT ;  /* 0x000000ff3100a20b */ /* 0x020fe20003f02000 */
[----:B------:R-:W-:Y:S01]  /*4320*/  @!UPT UIADD3 URZ, UPT, UPT, URZ, URZ, URZ ;  /* 0x000000fffffff290 */ /* 0x000fe2000fffe0ff */
[----:B------:R-:W-:Y:S11]  /*4330*/  @!P2 BRA `(.L_x_72) ;  /* 0x000000000014a947 */ /* 0x000ff60003800000 */
[----:B------:R-:W-:Y:S02]  /*4340*/  LOP3.LUT P2, RZ, R88, 0xff, RZ, 0xc0, !PT ;  /* 0x000000ff58ff7812 */ /* 0x000fe4000784c0ff */
[----:B------:R-:W-:Y:S04]  /*4350*/  PLOP3.LUT P0, PT, PT, PT, UP0, 0x80, 0x8 ;  /* 0x000000000008781c */ /* 0x000fe80003f0f008 */
[----:B------:R-:W-:Y:S07]  /*4360*/  PLOP3.LUT P0, PT, P0, PT, PT, 0x8, 0x80 ;  /* 0x000000000080781c */ /* 0x000fee000070e170 */
[----:B------:R-:W-:Y:S11]  /*4370*/  @P2 FSETP.EQ.AND P0, PT, R49, RZ, PT ;  /* 0x000000ff3100220b */ /* 0x000ff60003f02000 */
[----:B------:R-:W-:Y:S02]  /*4380*/  @!UPT UIADD3 URZ, UPT, UPT, URZ, URZ, URZ ;  /* 0x000000fffffff290 */ /* 0x000fe4000fffe0ff */
.L_x_72:
[----:B------:R-:W3:Y:S01]  /*4390*/  SYNCS.PHASECHK.TRANS64.TRYWAIT P2, [UR7+0x50], R14 ;  /* 0x0000500eff0075a7 */ /* 0x000ee20008041107 */
[----:B------:R-:W-:Y:S04]  /*43a0*/  ELECT P4, URZ, PT ;  /* 0x0000000000ff782f */ /* 0x000fe80003880000 */
[----:B------:R-:W-:Y:S11]  /*43b0*/  PLOP3.LUT P4, PT, P0, P4, PT, 0xf2, 0x2f ;  /* 0x00000000002f781c */ /* 0x000ff60000789e72 */
[----:B------:R-:W-:Y:S02]  /*43c0*/  @!UPT UIADD3 URZ, UPT, UPT, URZ, URZ, URZ ;  /* 0x000000fffffff290 */ /* 0x000fe4000fffe0ff */
[----:B-1----:R-:W-:Y:S05]  /*43d0*/  @!P4 IADD3 R8, P0, PT, R30, 0x580, RZ ;  /* 0x000005801e08c810 */ /* 0x002fea0007f1e0ff */
[----:B--2---:R-:W-:Y:S01]  /*43e0*/  @!P4 IMAD.X R2, RZ, RZ, R31, P0 ;  /* 0x000000ffff02c224 */ /* 0x004fe200000e061f */
[----:B---3--:R-:W-:Y:S07]  /*43f0*/  @!P2 BRA `(.L_x_73) ;  /* 0x000000500070a947 */ /* 0x008fee0003800000 */
.L_x_158:
[----:B------:R-:W-:Y:S01]  /*4400*/  @!P4 R2UR UR8, R2 ;  /* 0x000000000208c2ca */ /* 0x000fe200000e0000 */
[----:B------:R-:W-:Y:S01]  /*4410*/  VOTEU.ALL UP1, P4 ;  /* 0x0000000000ff7886 */ /* 0x000fe20002020000 */
[----:B------:R-:W-:Y:S01]  /*4420*/  @!P4 R2UR UR9, R8 ;  /* 0x000000000809c2ca */ /* 0x000fe200000e0000 */
[----:B-1----:R-:W-:Y:S01]  /*4430*/  @!P4 IMAD.MOV.U32 R0, RZ, RZ, 0x2000 ;  /* 0x00002000ff00c424 */ /* 0x002fe200078e00ff */
[----:B------:R-:W-:Y:S01]  /*4440*/  UMOV UR10, 0x0 ;  /* 0x00000000000a7882 */ /* 0x000fe20000000000 */
[----:B------:R-:W-:Y:S01]  /*4450*/  UMOV UR11, 0x10000000 ;  /* 0x10000000000b7882 */ /* 0x000fe20000000000 */
[----:B------:R-:W-:Y:S01]  /*4460*/  @!UP1 UIADD3 UR32, UPT, UPT, UR7, 0x200, URZ ;  /* 0x0000020007209890 */ /* 0x000fe2000fffe0ff */
[----:B------:R-:W-:Y:S06]  /*4470*/  VOTEU.ALL UP1, P4 ;  /* 0x0000000000ff7886 */ /* 0x000fec0002020000 */
[----:B------:R-:W-:Y:S01]  /*4480*/  IMAD.U32 R9, RZ, RZ, UR8 ;  /* 0x00000008ff097e24 */ /* 0x000fe2000f8e00ff */
[----:B------:R-:W-:Y:S01]  /*4490*/  UPRMT UR8, UR37, 0x654, UR33 ;  /* 0x0000065425087896 */ /* 0x000fe20008000021 */
[----:B------:R-:W-:Y:S03]  /*44a0*/  IMAD.U32 R8, RZ, RZ, UR9 ;  /* 0x00000009ff087e24 */ /* 0x000fe6000f8e00ff */
[----:B------:R-:W-:Y:S02]  /*44b0*/  @!P4 R2UR UR15, R9 ;  /* 0x00000000090fc2ca */ /* 0x000fe400000e0000 */
[----:B------:R-:W-:Y:S02]  /*44c0*/  @!P4 R2UR UR14, R8 ;  /* 0x00000000080ec2ca */ /* 0x000fe400000e0000 */
[----:B------:R-:W-:Y:S05]  /*44d0*/  @!P4 IADD3 R8, P0, PT, R30, 0x580, RZ ;  /* 0x000005801e08c810 */ /* 0x000fea0007f1e0ff */
[----:B------:R-:W-:Y:S06]  /*44e0*/  @!P4 IMAD.X R2, RZ, RZ, R31, P0 ;  /* 0x000000ffff02c224 */ /* 0x000fec00000e061f */
[----:B------:R1:W-:Y:S01]  /*44f0*/  @!UP1 UTMALDG.3D [UR32], [UR14], desc[UR10] ;  /* 0x00000a200e0095b4 */ /* 0x0003e20008011000 */
[----:B------:R1:W-:Y:S01]  /*4500*/  @!P4 SYNCS.ARRIVE.TRANS64.RED.A0TR RZ, [UR7+0x30], R0 ;  /* 0x00003000ffffc9a7 */ /* 0x0003e20008300407 */
[----:B------:R-:W-:Y:S01]  /*4510*/  SYNCS.ARRIVE.TRANS64.RED.A1T0 RZ, [UR8], RZ ;  /* 0x000000ffffff79a7 */ /* 0x000fe20008100408 */
[----:B------:R-:W2:Y:S02]  /*4520*/  SYNCS.PHASECHK.TRANS64.TRYWAIT P2, [UR7+0x58], R14 ;  /* 0x0000580eff0075a7 */ /* 0x000ea40008041107 */
[----:B-12---:R-:W-:Y:S05]  /*4530*/  @!P2 BRA `(.L_x_74) ;  /* 0x000000500038a947 */ /* 0x006fea0003800000 */
.L_x_160:
[----:B------:R-:W-:Y:S01]  /*4540*/  @!P4 R2UR UR8, R2 ;  /* 0x000000000208c2ca */ /* 0x000fe200000e0000 */
[----:B------:R-:W-:Y:S01]  /*4550*/  VOTEU.ALL UP1, P4 ;  /* 0x0000000000ff7886 */ /* 0x000fe20002020000 */
[----:B------:R-:W-:Y:S01]  /*4560*/  @!P4 R2UR UR9, R8 ;  /* 0x000000000809c2ca */ /* 0x000fe200000e0000 */
[----:B-1----:R-:W-:Y:S01]  /*4570*/  @!P4 IMAD.MOV.U32 R0, RZ, RZ, 0x2000 ;  /* 0x00002000ff00c424 */ /* 0x002fe200078e00ff */
[----:B------:R-:W-:Y:S01]  /*4580*/  UMOV UR10, 0x0 ;  /* 0x00000000000a7882 */ /* 0x000fe20000000000 */
[----:B------:R-:W-:Y:S01]  /*4590*/  UMOV UR11, 0x10000000 ;  /* 0x10000000000b7882 */ /* 0x000fe20000000000 */
[----:B------:R-:W-:Y:S02]  /*45a0*/  @!UP1 UIADD3 UR26, UPT, UPT, UR34, 0x20, URZ ;  /* 0x00000020221a9890 */ /* 0x000fe4000fffe0ff */
[----:B------:R-:W-:Y:S01]  /*45b0*/  @!UP1 UIADD3 UR24, UPT, UPT, UR7, 0x2200, URZ ;  /* 0x0000220007189890 */ /* 0x000fe2000fffe0ff */
[----:B------:R-:W-:Y:S01]  /*45c0*/  VOTEU.ALL UP1, P4 ;  /* 0x0000000000ff7886 */ /* 0x000fe20002020000 */
[----:B------:R-:W-:Y:S01]  /*45d0*/  UMOV UR27, UR35 ;  /* 0x00000023001b7c82 */ /* 0x000fe20008000000 */
[----:B------:R-:W-:Y:S02]  /*45e0*/  UMOV UR28, UR36 ;  /* 0x00000024001c7c82 */ /* 0x000fe40008000000 */
        /* <DEDUP_REMOVED lines=12> */
.L_x_162:
[----:B------:R-:W2:Y:S01]  /*46b0*/  LDC.64 R12, c[0x0][0xb18] ;  /* 0x0002c600ff0c7b82 */ /* 0x000ea20000000a00 */
[----:B------:R-:W-:Y:S01]  /*46c0*/  @!P4 R2UR UR8, R2 ;  /* 0x000000000208c2ca */ /* 0x000fe200000e0000 */
[----:B------:R-:W-:Y:S01]  /*46d0*/  VOTEU.ALL UP1, P4 ;  /* 0x0000000000ff7886 */ /* 0x000fe20002020000 */
[----:B------:R-:W-:Y:S01]  /*46e0*/  @!P4 R2UR UR9, R8 ;  /* 0x000000000809c2ca */ /* 0x000fe200000e0000 */
[----:B-1----:R-:W-:Y:S01]  /*46f0*/  @!P4 IMAD.MOV.U32 R0, RZ, RZ, 0x2000 ;  /* 0x00002000ff00c424 */ /* 0x002fe200078e00ff */
[----:B------:R-:W-:Y:S03]  /*4700*/  UMOV UR10, 0x0 ;  /* 0x00000000000a7882 */ /* 0x000fe60000000000 */
[----:B------:R-:W1:Y:S01]  /*4710*/  @!P1 LDC R2, c[0x0][0xb0c] ;  /* 0x0002c300ff029b82 */ /* 0x000e620000000800 */
[----:B------:R-:W-:Y:S01]  /*4720*/  @!UP1 UIADD3 UR18, UPT, UPT, UR34, 0x40, URZ ;  /* 0x0000004022129890 */ /* 0x000fe2000fffe0ff */
[----:B------:R-:W-:Y:S01]  /*4730*/  @P3 SHF.R.U32.HI R26, RZ, 0x10, R21 ;  /* 0x00000010ff1a3819 */ /* 0x000fe20000011615 */
[----:B------:R-:W-:Y:S01]  /*4740*/  @!UP1 UIADD3 UR16, UPT, UPT, UR7, 0x4200, URZ ;  /* 0x0000420007109890 */ /* 0x000fe2000fffe0ff */
[----:B------:R-:W-:Y:S01]  /*4750*/  VIADD R28, R28, 0x1 ;  /* 0x000000011c1c7836 */ /* 0x000fe20000000000 */
[----:B------:R-:W-:Y:S01]  /*4760*/  VOTEU.ALL UP1, P4 ;  /* 0x0000000000ff7886 */ /* 0x000fe20002020000 */
[----:B------:R-:W-:Y:S01]  /*4770*/  UMOV UR11, 0x10000000 ;  /* 0x10000000000b7882 */ /* 0x000fe20000000000 */
[----:B------:R-:W-:Y:S01]  /*4780*/  UMOV UR19, UR35 ;  /* 0x0000002300137c82 */ /* 0x000fe20008000000 */
[----:B------:R-:W-:Y:S01]  /*4790*/  IMAD.U32 R9, RZ, RZ, UR8 ;  /* 0x00000008ff097e24 */ /* 0x000fe2000f8e00ff */
[----:B------:R-:W-:Y:S01]  /*47a0*/  UMOV UR20, UR36 ;  /* 0x0000002400147c82 */ /* 0x000fe20008000000 */
[----:B------:R-:W-:Y:S01]  /*47b0*/  IMAD.U32 R8, RZ, RZ, UR9 ;  /* 0x00000009ff087e24 */ /* 0x000fe2000f8e00ff */
[----:B------:R-:W-:Y:S02]  /*47c0*/  UPRMT UR8, UR37, 0x654, UR17 ;  /* 0x0000065425087896 */ /* 0x000fe40008000011 */
[----:B------:R-:W-:Y:S02]  /*47d0*/  @!P4 R2UR UR15, R9 ;  /* 0x00000000090fc2ca */ /* 0x000fe400000e0000 */
[----:B------:R-:W-:Y:S02]  /*47e0*/  @!P4 R2UR UR14, R8 ;  /* 0x00000000080ec2ca */ /* 0x000fe400000e0000 */
[----:B------:R-:W3:Y:S11]  /*47f0*/  LDC.64 R8, c[0x0][0xb10] ;  /* 0x0002c400ff087b82 */ /* 0x000ef60000000a00 */
[----:B------:R1:W-:Y:S01]  /*4800*/  @!UP1 UTMALDG.3D [UR16], [UR14], desc[UR10] ;  /* 0x00000a100e0095b4 */ /* 0x0003e20008011000 */
[----:B------:R5:W-:Y:S01]  /*4810*/  @!P4 SYNCS.ARRIVE.TRANS64.RED.A0TR RZ, [UR7+0x40], R0 ;  /* 0x00004000ffffc9a7 */ /* 0x000be20008300407 */
[C---:B---3--:R-:W-:Y:S01]  /*4820*/  @!P1 IMAD.HI.U32 R8, R11.reuse, R8, RZ ;  /* 0x000000080b089227 */ /* 0x048fe200078e00ff */
[----:B--2---:R-:W-:Y:S02]  /*4830*/  @!P1 ISETP.NE.AND P0, PT, R12, 0x1, PT ;  /* 0x000000010c00980c */ /* 0x004fe40003f05270 */
[----:B-1----:R-:W-:Y:S01]  /*4840*/  @!P1 ISETP.NE.AND P2, PT, R2, 0x1, PT ;  /* 0x000000010200980c */ /* 0x002fe20003f45270 */
[----:B------:R-:W-:Y:S01]  /*4850*/  SYNCS.ARRIVE.TRANS64.RED.A1T0 RZ, [UR8], RZ ;  /* 0x000000ffffff79a7 */ /* 0x000fe20008100408 */
[C---:B------:R-:W-:Y:S01]  /*4860*/  @!P1 IMAD.HI.U32 R13, R10.reuse, R13, RZ ;  /* 0x0000000d0a0d9227 */ /* 0x040fe200078e00ff */
[----:B------:R-:W-:Y:S04]  /*4870*/  @!P1 SHF.R.U32.HI R8, RZ, R9, R8 ;  /* 0x00000009ff089219 */ /* 0x000fe80000011608 */
[----:B------:R-:W-:Y:S01]  /*4880*/  @!P1 SEL R8, R11, R8, !P2 ;  /* 0x000000080b089207 */ /* 0x000fe20005000000 */
[----:B------:R-:W1:Y:S01]  /*4890*/  SYNCS.PHASECHK.TRANS64.TRYWAIT P5, [UR7+0x68], R14 ;  /* 0x0000680eff0075a7 */ /* 0x000e6200080a1107 */
[----:B-----5:R-:W2:Y:S02]  /*48a0*/  @!P1 LDC R0, c[0x0][0xb20] ;  /* 0x0002c800ff009b82 */ /* 0x020ea40000000800 */
[----:B--2---:R-:W-:Y:S04]  /*48b0*/  @!P1 SHF.R.U32.HI R0, RZ, R0, R13 ;  /* 0x00000000ff009219 */ /* 0x004fe8000001160d */
[----:B------:R-:W-:Y:S05]  /*48c0*/  @!P1 SEL R9, R10, R0, !P0 ;  /* 0x000000000a099207 */ /* 0x000fea0004000000 */
[----:B------:R-:W-:Y:S02]  /*48d0*/  @!P1 IMAD.IADD R0, R9, 0x1, -R8 ;  /* 0x0000000109009824 */ /* 0x000fe400078e0a08 */
[----:B------:R-:W-:Y:S02]  /*48e0*/  @!P1 IMAD.IADD R8, R8, 0x1, -R9 ;  /* 0x0000000108089824 */ /* 0x000fe400078e0a09 */
[----:B------:R-:W-:Y:S02]  /*48f0*/  @!P1 IMAD R11, R0, R2, R11 ;  /* 0x00000002000b9224 */ /* 0x000fe400078e020b */
[----:B------:R-:W-:Y:S01]  /*4900*/  @!P1 IMAD R10, R8, R12, R10 ;  /* 0x0000000c080a9224 */ /* 0x000fe200078e020a */
[----:B-1----:R-:W-:Y:S06]  /*4910*/  @!P5 BRA `(.L_x_76) ;  /* 0x0000004c0070d947 */ /* 0x002fec0003800000 */
.L_x_164:
[----:B------:R-:W-:Y:S01]  /*4920*/  @!P4 IADD3 R2, P0, PT, R30, 0x580, RZ ;  /* 0x000005801e02c810 */ /* 0x000fe20007f1e0ff */
[----:B------:R-:W-:Y:S01]  /*4930*/  VOTEU.ALL UP1, P4 ;  /* 0x0000000000ff7886 */ /* 0x000fe20002020000 */
[----:B------:R-:W-:Y:S01]  /*4940*/  UMOV UR18, 0x0 ;  /* 0x0000000000127882 */ /* 0x000fe20000000000 */
[----:B------:R-:W-:Y:S01]  /*4950*/  UMOV UR19, 0x10000000 ;  /* 0x1000000000137882 */ /* 0x000fe20000000000 */
[----:B------:R-:W-:Y:S01]  /*4960*/  @!P4 R2UR UR9, R2 ;  /* 0x000000000209c2ca */ /* 0x000fe200000e0000 */
[----:B-1----:R-:W-:Y:S01]  /*4970*/  @!P4 IMAD.X R0, RZ, RZ, R31, P0 ;  /* 0x000000ffff00c224 */ /* 0x002fe200000e061f */
[----:B------:R-:W-:Y:S01]  /*4980*/  @!UP1 UIADD3 UR10, UPT, UPT, UR34, 0x60, URZ ;  /* 0x00000060220a9890 */ /* 0x000fe2000fffe0ff */
[----:B------:R-:W-:Y:S01]  /*4990*/  ISETP.NE.AND P0, PT, R28, 0x2, PT ;  /* 0x000000021c00780c */ /* 0x000fe20003f05270 */
[----:B------:R-:W-:Y:S01]  /*49a0*/  UMOV UR11, UR35 ;  /* 0x00000023000b7c82 */ /* 0x000fe20008000000 */
[----:B------:R-:W-:Y:S01]  /*49b0*/  UMOV UR12, UR36 ;  /* 0x00000024000c7c82 */ /* 0x000fe20008000000 */
[----:B------:R-:W-:Y:S01]  /*49c0*/  @!P4 R2UR UR8, R0 ;  /* 0x000000000008c2ca */ /* 0x000fe200000e0000 */
[----:B------:R-:W-:Y:S01]  /*49d0*/  IMAD.IADD R14, R10, 0x1, R86 ;  /* 0x000000010a0e7824 */ /* 0x000fe200078e0256 */
[----:B------:R-:W-:Y:S01]  /*49e0*/  @P3 R2UR UR36, R26 ;  /* 0x000000001a2432ca */ /* 0x000fe200000e0000 */
[----:B------:R-:W-:Y:S01]  /*49f0*/  IMAD.IADD R15, R11, 0x1, R87 ;  /* 0x000000010b0f7824 */ /* 0x000fe200078e0257 */
[----:B------:R-:W-:Y:S02]  /*4a00*/  SEL R0, RZ, 0x1, P0 ;  /* 0x00000001ff007807 */ /* 0x000fe40000000000 */
[----:B------:R-:W-:Y:S01]  /*4a10*/  LOP3.LUT R29, R29, 0x1, RZ, 0x3c, !PT ;  /* 0x000000011d1d7812 */ /* 0x000fe200078e3cff */
[----:B------:R-:W-:Y:S01]  /*4a20*/  IMAD.U32 R8, RZ, RZ, UR9 ;  /* 0x00000009ff087e24 */ /* 0x000fe2000f8e00ff */
[----:B------:R-:W-:Y:S01]  /*4a30*/  @!UP1 UIADD3 UR9, UPT, UPT, UR7, 0x48, URZ ;  /* 0x0000004807099890 */ /* 0x000fe2000fffe0ff */
[----:B------:R-:W-:Y:S02]  /*4a40*/  LOP3.LUT R27, R27, R0, RZ, 0x3c, !PT ;  /* 0x000000001b1b7212 */ /* 0x000fe400078e3cff */
[----:B------:R-:W-:Y:S02]  /*4a50*/  SEL R28, R28, RZ, P0 ;  /* 0x000000ff1c1c7207 */ /* 0x000fe40000000000 */
[----:B------:R-:W-:Y:S01]  /*4a60*/  IMAD.U32 R9, RZ, RZ, UR8 ;  /* 0x00000008ff097e24 */ /* 0x000fe2000f8e00ff */
[----:B------:R-:W-:Y:S01]  /*4a70*/  @!P4 R2UR UR14, R8 ;  /* 0x00000000080ec2ca */ /* 0x000fe200000e0000 */
[----:B------:R-:W-:Y:S01]  /*4a80*/  @!UP1 UIADD3 UR8, UPT, UPT, UR7, 0x6200, URZ ;  /* 0x0000620007089890 */ /* 0x000fe2000fffe0ff */
[----:B------:R-:W-:Y:S02]  /*4a90*/  VOTEU.ALL UP1, P4 ;  /* 0x0000000000ff7886 */ /* 0x000fe40002020000 */
[----:B------:R-:W-:Y:S11]  /*4aa0*/  @!P4 R2UR UR15, R9 ;  /* 0x00000000090fc2ca */ /* 0x000ff600000e0000 */
[----:B------:R-:W-:Y:S02]  /*4ab0*/  @!UPT UIADD3 URZ, UPT, UPT, URZ, URZ, URZ ;  /* 0x000000fffffff290 */ /* 0x000fe4000fffe0ff */
[----:B------:R2:W-:Y:S01]  /*4ac0*/  @!UP1 UTMALDG.3D [UR8], [UR14], desc[UR18] ;  /* 0x000012080e0095b4 */ /* 0x0005e20008011000 */
[----:B------:R2:W-:Y:S01]  /*4ad0*/  @!P4 SYNCS.ARRIVE.TRANS64.RED.A0TR RZ, [UR7+0x48], R25 ;  /* 0x00004819ffffc9a7 */ /* 0x0005e20008300407 */
[----:B------:R-:W-:Y:S01]  /*4ae0*/  UPLOP3.LUT UP1, UPT, UPT, UPT, UPT, 0x80, 0x8 ;  /* 0x000000000008789c */ /* 0x000fe20003f2f070 */
[----:B------:R-:W-:Y:S01]  /*4af0*/  SYNCS.ARRIVE.TRANS64.RED.A1T0 RZ, [UR13], RZ ;  /* 0x000000ffffff79a7 */ /* 0x000fe2000810040d */
[----:B------:R-:W-:Y:S09]  /*4b00*/  @P3 BRA `(.L_x_77) ;  /* 0xfffffff000a03947 */ /* 0x000ff2000383ffff */
[----:B------:R-:W-:-:S04]  /*4b10*/  SHF.L.U32 R2, R29, 0x1f, RZ ;  /* 0x0000001f1d027819 */ /* 0x000fc800000006ff */
[----:B------:R-:W1:Y:S02]  /*4b20*/  SYNCS.PHASECHK.TRANS64.TRYWAIT P0, [UR7+0x50], R2 ;  /* 0x00005002ff0075a7 */ /* 0x000e640008001107 */
[----:B-1----:R-:W-:Y:S05]  /*4b30*/  @!P0 BRA `(.L_x_78) ;  /* 0x0000004c00008947 */ /* 0x002fea0003800000 */
.L_x_166:
[----:B------:R-:W3:Y:S02]  /*4b40*/  SYNCS.PHASECHK.TRANS64.TRYWAIT P0, [UR7+0x58], R2 ;  /* 0x00005802ff0075a7 */ /* 0x000ee40008001107 */
[----:B---3--:R-:W-:Y:S05]  /*4b50*/  @!P0 BRA `(.L_x_79) ;  /* 0x0000004c00108947 */ /* 0x008fea0003800000 */
.L_x_168:
[----:B------:R-:W3:Y:S02]  /*4b60*/  SYNCS.PHASECHK.TRANS64.TRYWAIT P0, [UR7+0x60], R2 ;  /* 0x00006002ff0075a7 */ /* 0x000ee40008001107 */
[----:B---3--:R-:W-:Y:S05]  /*4b70*/  @!P0 BRA `(.L_x_80) ;  /* 0x0000004c00208947 */ /* 0x008fea0003800000 */
.L_x_170:
[----:B-1----:R-:W-:-:S07]  /*4b80*/  MOV R0, UR7 ;  /* 0x0000000700007c02 */ /* 0x002fce0008000f00 */
.L_x_81:
[----:B-1----:R-:W-:-:S04]  /*4b90*/  SHF.L.U32 R2, R29, 0x1f, RZ ;  /* 0x0000001f1d027819 */ /* 0x002fc800000006ff */
[----:B------:R1:W3:Y:S03]  /*4ba0*/  SYNCS.PHASECHK.TRANS64.TRYWAIT P0, [R0+URZ+0x68], R2 ;  /* 0x00006802000075a7 */ /* 0x0002e600080011ff */
[----:B---3--:R-:W-:Y:S05]  /*4bb0*/  @!P0 NANOSLEEP.SYNCS 0x989680 ;  /* 0x009896800000895d */ /* 0x008fea0003900000 */
[----:B------:R-:W3:Y:S02]  /*4bc0*/  @!P0 SYNCS.PHASECHK.TRANS64 P0, [R0+URZ+0x68], R2 ;  /* 0x00006802000085a7 */ /* 0x000ee400080010ff */
[----:B--23--:R-:W-:Y:S05]  /*4bd0*/  @P0 EXIT ;  /* 0x000000000000094d */ /* 0x00cfea0003800000 */
[----:B------:R-:W-:Y:S05]  /*4be0*/  BRA `(.L_x_81) ;  /* 0xfffffffc00e87947 */ /* 0x000fea000383ffff */
.L_x_66:
[----:B------:R-:W-:-:S06]  /*4bf0*/  UISETP.GE.AND UP1, UPT, UR8, 0x4, UPT ;  /* 0x000000040800788c */ /* 0x000fcc000bf26270 */
[----:B------:R-:W-:-:S13]  /*4c00*/  PLOP3.LUT P0, PT, PT, PT, UP1, 0x80, 0x8 ;  /* 0x000000000008781c */ /* 0x000fda0003f0f018 */
[----:B------:R-:W-:Y:S05]  /*4c10*/  @!P0 EXIT ;  /* 0x000000000000894d */ /* 0x000fea0003800000 */
[----:B------:R-:W-:Y:S01]  /*4c20*/  BAR.SYNC.DEFER_BLOCKING 0x6, 0xa0 ;  /* 0x0182800000007b1d */ /* 0x000fe20000010000 */
[C---:B------:R-:W-:Y:S01]  /*4c30*/  IMAD.SHL.U32 R2, R101.reuse, 0x20, RZ ;  /* 0x0000002065027824 */ /* 0x040fe200078e00ff */
[C---:B------:R-:W-:Y:S01]  /*4c40*/  SHF.L.U32 R46, R101.reuse, 0x10, RZ ;  /* 0x00000010652e7819 */ /* 0x040fe200000006ff */
[C---:B------:R-:W-:Y:S01]  /*4c50*/  IMAD.SHL.U32 R100, R101.reuse, 0x4, RZ ;  /* 0x0000000465647824 */ /* 0x040fe200078e00ff */
[C---:B------:R-:W-:Y:S01]  /*4c60*/  LOP3.LUT R102, R101.reuse, 0x60, RZ, 0xc0, !PT ;  /* 0x0000006065667812 */ /* 0x040fe200078ec0ff */
[----:B------:R-:W-:Y:S01]  /*4c70*/  HFMA2 R97, -RZ, RZ, 0, 5.9604644775390625e-08 ;  /* 0x00000001ff617431 */ /* 0x000fe200000001ff */
[----:B------:R-:W-:Y:S02]  /*4c80*/  UMOV UR48, 0x400 ;  /* 0x0000040000307882 */ /* 0x000fe40000000000 */
[----:B------:R-:W1:Y:S01]  /*4c90*/  LDC R91, c[0x0][0x370] ;  /* 0x0000dc00ff5b7b82 */ /* 0x000e620000000800 */
[----:B------:R-:W-:Y:S01]  /*4ca0*/  ULEA UR48, UR37, UR48, 0x18 ;  /* 0x0000003025307291 */ /* 0x000fe2000f8ec0ff */
[----:B------:R-:W-:Y:S01]  /*4cb0*/  LOP3.LUT R3, R2, 0xc0, RZ, 0xc0, !PT ;  /* 0x000000c002037812 */ /* 0x000fe200078ec0ff */
[----:B------:R-:W-:Y:S01]  /*4cc0*/  HFMA2 R95, -RZ, RZ, 0, 0 ;  /* 0x00000000ff5f7431 */ /* 0x000fe200000001ff */
[----:B------:R-:W-:Y:S01]  /*4cd0*/  LOP3.LUT R99, R101, 0x2, RZ, 0xc0, !PT ;  /* 0x0000000265637812 */ /* 0x000fe200078ec0ff */
[----:B------:R-:W-:Y:S01]  /*4ce0*/  UIADD3 UR4, UPT, UPT, UR48, 0x200, URZ ;  /* 0x0000020030047890 */ /* 0x000fe2000fffe0ff */
[----:B------:R-:W-:Y:S01]  /*4cf0*/  LOP3.LUT R100, R3, 0x18, R100, 0xf8, !PT ;  /* 0x0000001803647812 */ /* 0x000fe200078ef864 */
[----:B------:R-:W-:Y:S01]  /*4d00*/  IMAD.MOV.U32 R45, RZ, RZ, RZ ;  /* 0x000000ffff2d7224 */ /* 0x000fe200078e00ff */
[----:B------:R-:W2:Y:S01]  /*4d10*/  LDC R42, c[0x0][0xb0c] ;  /* 0x0002c300ff2a7b82 */ /* 0x000ea20000000800 */
[----:B------:R-:W-:Y:S01]  /*4d20*/  LOP3.LUT R46, R46, 0x600000, RZ, 0xc0, !PT ;  /* 0x006000002e2e7812 */ /* 0x000fe200078ec0ff */
[----:B------:R-:W-:Y:S01]  /*4d30*/  IMAD.MOV.U32 R105, RZ, RZ, RZ ;  /* 0x000000ffff697224 */ /* 0x000fe200078e00ff */
[----:B------:R-:W-:Y:S01]  /*4d40*/  LOP3.LUT R100, R100, 0xf20, R2, 0xf8, !PT ;  /* 0x00000f2064647812 */ /* 0x000fe200078ef802 */
[----:B------:R-:W-:Y:S01]  /*4d50*/  IMAD.U32 R93, RZ, RZ, UR4 ;  /* 0x00000004ff5d7e24 */ /* 0x000fe2000f8e00ff */
[----:B------:R-:W-:Y:S01]  /*4d60*/  LOP3.LUT R101, R101, 0x4, RZ, 0xc0, !PT ;  /* 0x0000000465657812 */ /* 0x000fe200078ec0ff */
[----:B------:R-:W4:Y:S01]  /*4d70*/  LDCU.64 UR52, c[0x0][0x348] ;  /* 0x00006900ff3477ac */ /* 0x000f220008000a00 */
[----:B------:R-:W-:Y:S01]  /*4d80*/  MOV R96, RZ ;  /* 0x000000ff00607202 */ /* 0x000fe20000000f00 */
[----:B------:R-:W1:Y:S01]  /*4d90*/  LDC R89, c[0x0][0xb20] ;  /* 0x0002c800ff597b82 */ /* 0x000e620000000800 */
[----:B------:R-:W3:Y:S01]  /*4da0*/  LDS R0, [UR48+0x130] ;  /* 0x00013030ff007984 */ /* 0x000ee20008000800 */
[----:B------:R-:W-:Y:S01]  /*4db0*/  IMAD R100, R100, 0x2, R93 ;  /* 0x0000000264647824 */ /* 0x000fe200078e025d */
[----:B------:R-:W1:Y:S03]  /*4dc0*/  LDCU.64 UR38, c[0x0][0x888] ;  /* 0x00011100ff2677ac */ /* 0x000e660008000a00 */
[--C-:B------:R-:W-:Y:S01]  /*4dd0*/  IMAD R99, R99, -0x10, R100.reuse ;  /* 0xfffffff063637824 */ /* 0x100fe200078e0264 */
[----:B------:R-:W1:Y:S01]  /*4de0*/  LDCU.64 UR44, c[0x0][0x890] ;  /* 0x00011200ff2c77ac */ /* 0x000e620008000a00 */
[----:B------:R-:W1:Y:S01]  /*4df0*/  LDC R41, c[0x0][0xb30] ;  /* 0x0002cc00ff297b82 */ /* 0x000e620000000800 */
[----:B------:R-:W-:Y:S01]  /*4e00*/  IMAD R98, R101, -0x10, R100 ;  /* 0xfffffff065627824 */ /* 0x000fe200078e0264 */
[----:B------:R-:W-:Y:S01]  /*4e10*/  UMOV UR49, URZ ;  /* 0x000000ff00317c82 */ /* 0x000fe20008000000 */
[----:B------:R-:W-:-:S05]  /*4e20*/  UMOV UR51, URZ ;  /* 0x000000ff00337c82 */ /* 0x000fca0008000000 */
[----:B------:R-:W1:Y:S08]  /*4e30*/  LDC.64 R84, c[0x0][0xb10] ;  /* 0x0002c400ff547b82 */ /* 0x000e700000000a00 */
[----:B------:R-:W1:Y:S08]  /*4e40*/  LDC.64 R38, c[0x0][0xb18] ;  /* 0x0002c600ff267b82 */ /* 0x000e700000000a00 */
[----:B------:R-:W1:Y:S08]  /*4e50*/  LDC.64 R36, c[0x0][0xb28] ;  /* 0x0002ca00ff247b82 */ /* 0x000e700000000a00 */
[----:B------:R-:W1:Y:S01]  /*4e60*/  LDC.64 R82, c[0x0][0x8b0] ;  /* 0x00022c00ff527b82 */ /* 0x000e620000000a00 */
[----:B---3--:R-:W-:-:S07]  /*4e70*/  IMAD.IADD R46, R0, 0x1, R46 ;  /* 0x00000001002e7824 */ /* 0x008fce00078e022e */
[----:B------:R-:W3:Y:S08]  /*4e80*/  LDC.64 R80, c[0x0][0x8a8] ;  /* 0x00022a00ff507b82 */ /* 0x000ef00000000a00 */
[----:B--2-4-:R-:W1:Y:S02]  /*4e90*/  LDC R90, c[0x0][0x374] ;  /* 0x0000dd00ff5a7b82 */ /* 0x014e640000000800 */
.L_x_125:
[----:B------:R-:W-:Y:S02]  /*4ea0*/  LEA R0, R105, UR48, 0x3 ;  /* 0x0000003069007c11 */ /* 0x000fe4000f8e18ff */
[----:B------:R-:W-:Y:S02]  /*4eb0*/  SHF.L.U32 R2, R95, 0x1f, RZ ;  /* 0x0000001f5f027819 */ /* 0x000fe400000006ff */
[----:B-1----:R-:W-:Y:S02]  /*4ec0*/  LEA R16, R105, UR48, 0x4 ;  /* 0x0000003069107c11 */ /* 0x002fe4000f8e20ff */
[----:B------:R-:W2:Y:S02]  /*4ed0*/  SYNCS.PHASECHK.TRANS64.TRYWAIT P0, [R0+URZ+0x80], R2 ;  /* 0x00008002000075a7 */ /* 0x000ea400080011ff */
[----:B--23--:R-:W-:Y:S05]  /*4ee0*/  @!P0 BRA `(.L_x_82) ;  /* 0x00000048005c8947 */ /* 0x00cfea0003800000 */
.L_x_171:
[----:B------:R-:W4:Y:S01]  /*4ef0*/  LDC.64 R10, c[0x0][0xb10] ;  /* 0x0002c400ff0a7b82 */ /* 0x000f220000000a00 */
[----:B------:R-:W3:Y:S01]  /*4f00*/  LDS.128 R16, [R16+0x110] ;  /* 0x0001100010107984 */ /* 0x000ee20000000c00 */
[----:B-1----:R-:W-:Y:S01]  /*4f10*/  ISETP.NE.AND P1, PT, R41, 0x1, PT ;  /* 0x000000012900780c */ /* 0x002fe20003f25270 */
[----:B--2---:R-:W-:Y:S01]  /*4f20*/  VIADD R0, R0, 0x90 ;  /* 0x0000009000007836 */ /* 0x004fe20000000000 */
[----:B------:R-:W-:Y:S04]  /*4f30*/  ISETP.GE.AND P0, PT, R40, 0x1, PT ;  /* 0x000000012800780c */ /* 0x000fe80003f06270 */
[----:B------:R-:W1:Y:S01]  /*4f40*/  LDC.64 R8, c[0x0][0xb18] ;  /* 0x0002c600ff087b82 */ /* 0x000e620000000a00 */
[----:B------:R-:W-:Y:S01]  /*4f50*/  PRMT R0, RZ, 0x654, R0 ;  /* 0x00000654ff007816 */ /* 0x000fe20000000000 */
[----:B------:R-:W-:Y:S01]  /*4f60*/  @!PT LDS RZ, [RZ] ;  /* 0x00000000fffff984 */ /* 0x000fe20000000800 */
[----:B------:R-:W-:Y:S01]  /*4f70*/  @!PT LDS RZ, [RZ] ;  /* 0x00000000fffff984 */ /* 0x000fe20000000800 */
[----:B------:R-:W-:Y:S01]  /*4f80*/  @!PT LDS RZ, [RZ] ;  /* 0x00000000fffff984 */ /* 0x000fe20000000800 */
[----:B------:R-:W-:Y:S01]  /*4f90*/  @!PT LDS RZ, [RZ] ;  /* 0x00000000fffff984 */ /* 0x000fe20000000800 */
[----:B------:R2:W-:Y:S06]  /*4fa0*/  MEMBAR.ALL.CTA ;  /* 0x0000000000007992 */ /* 0x0005ec0000008000 */
[----:B--2---:R-:W2:Y:S01]  /*4fb0*/  FENCE.VIEW.ASYNC.S ;  /* 0x00000000000073c6 */ /* 0x004ea20000000000 */
[----:B------:R-:W1:Y:S08]  /*4fc0*/  @!P1 LDC R12, c[0x0][0xb20] ;  /* 0x0002c800ff0c9b82 */ /* 0x000e700000000800 */
[----:B------:R-:W1:Y:S01]  /*4fd0*/  @!P1 LDC R7, c[0x0][0xb0c] ;  /* 0x0002c300ff079b82 */ /* 0x000e620000000800 */
[----:B--2---:R2:W-:Y:S01]  /*4fe0*/  SYNCS.ARRIVE.TRANS64.RED.A1T0 RZ, [R0+URZ], RZ ;  /* 0x000000ff00ff79a7 */ /* 0x0045e200081004ff */
[----:B---3--:R-:W-:Y:S04]  /*4ff0*/  LOP3.LUT P4, RZ, R18, 0x1, RZ, 0xc0, !PT ;  /* 0x0000000112ff7812 */ /* 0x008fe8000788c0ff */
[----:B------:R-:W-:Y:S09]  /*5000*/  P2R R103, PR, RZ, 0x10 ;  /* 0x00000010ff677803 */ /* 0x000ff20000000000 */
[----:B------:R-:W-:Y:S02]  /*5010*/  @P4 MOV R44, R16 ;  /* 0x00000010002c4202 */ /* 0x000fe40000000f00 */
[----:B------:R-:W-:Y:S01]  /*5020*/  @P4 LOP3.LUT R43, R17, 0xffff, RZ, 0xc0, !PT ;  /* 0x0000ffff112b4812 */ /* 0x000fe200078ec0ff */
[----:B--2-4-:R-:W-:Y:S06]  /*5030*/  @!P0 BRA `(.L_x_83) ;  /* 0x0000000000a48947 */ /* 0x014fec0003800000 */
[----:B------:R-:W-:Y:S01]  /*5040*/  IMAD.HI.U32 R0, R90, R39, RZ ;  /* 0x000000275a007227 */ /* 0x000fe200078e00ff */
[----:B------:R-:W-:Y:S02]  /*5050*/  ISETP.NE.AND P0, PT, R38, 0x1, PT ;  /* 0x000000012600780c */ /* 0x000fe40003f05270 */
[----:B------:R-:W-:Y:S01]  /*5060*/  ISETP.NE.AND P2, PT, R40, 0x1, PT ;  /* 0x000000012800780c */ /* 0x000fe20003f45270 */
[----:B------:R-:W-:Y:S01]  /*5070*/  IMAD.HI.U32 R4, R91, R84, RZ ;  /* 0x000000545b047227 */ /* 0x000fe200078e00ff */
[----:B------:R-:W-:Y:S02]  /*5080*/  SHF.R.U32.HI R0, RZ, R89, R0 ;  /* 0x00000059ff007219 */ /* 0x000fe40000011600 */
[----:B------:R-:W-:Y:S01]  /*5090*/  ISETP.NE.AND P3, PT, R42, 0x1, PT ;  /* 0x000000012a00780c */ /* 0x000fe20003f65270 */
[----:B------:R-:W-:Y:S01]  /*50a0*/  IMAD.HI.U32 R6, R43, R39, RZ ;  /* 0x000000272b067227 */ /* 0x000fe200078e00ff */
[-C--:B------:R-:W-:Y:S02]  /*50b0*/  SHF.R.U32.HI R4, RZ, R85.reuse, R4 ;  /* 0x00000055ff047219 */ /* 0x080fe40000011604 */
[----:B------:R-:W-:Y:S01]  /*50c0*/  SEL R0, R90, R0, !P0 ;  /* 0x000000005a007207 */ /* 0x000fe20004000000 */
[----:B------:R-:W-:Y:S01]  /*50d0*/  IMAD.HI.U32 R5, R44, R84, RZ ;  /* 0x000000542c057227 */ /* 0x000fe200078e00ff */
[----:B------:R-:W-:Y:S03]  /*50e0*/  SEL R4, R91, R4, !P3 ;  /* 0x000000045b047207 */ /* 0x000fe60005800000 */
[-C--:B------:R-:W-:Y:S01]  /*50f0*/  IMAD.HI.U32 R3, R0, R36.reuse, RZ ;  /* 0x0000002400037227 */ /* 0x080fe200078e00ff */
[----:B------:R-:W-:Y:S03]  /*5100*/  SHF.R.U32.HI R5, RZ, R85, R5 ;  /* 0x00000055ff057219 */ /* 0x000fe60000011605 */
[----:B------:R-:W-:Y:S01]  /*5110*/  IMAD.HI.U32 R2, R4, R36, RZ ;  /* 0x0000002404027227 */ /* 0x000fe200078e00ff */
[----:B------:R-:W-:Y:S02]  /*5120*/  @P2 SHF.R.U32.HI R0, RZ, R37, R3 ;  /* 0x00000025ff002219 */ /* 0x000fe40000011603 */
[----:B------:R-:W-:Y:S02]  /*5130*/  SHF.R.U32.HI R3, RZ, R89, R6 ;  /* 0x00000059ff037219 */ /* 0x000fe40000011606 */
[----:B------:R-:W-:Y:S01]  /*5140*/  @P2 SHF.R.U32.HI R4, RZ, R37, R2 ;  /* 0x00000025ff042219 */ /* 0x000fe20000011602 */
[----:B------:R-:W-:Y:S01]  /*5150*/  IMAD R0, R40, R0, RZ ;  /* 0x0000000028007224 */ /* 0x000fe200078e02ff */
[----:B------:R-:W-:Y:S02]  /*5160*/  SEL R3, R43, R3, !P0 ;  /* 0x000000032b037207 */ /* 0x000fe40004000000 */
[----:B------:R-:W-:Y:S01]  /*5170*/  SEL R2, R44, R5, !P3 ;  /* 0x000000052c027207 */ /* 0x000fe20005800000 */
[----:B------:R-:W-:Y:S01]  /*5180*/  IMAD R5, R40, R4, RZ ;  /* 0x0000000428057224 */ /* 0x000fe200078e02ff */
[C---:B------:R-:W-:Y:S01]  /*5190*/  ISETP.GE.AND P0, PT, R3.reuse, R0, PT ;  /* 0x000000000300720c */ /* 0x040fe20003f06270 */
[C---:B------:R-:W-:Y:S03]  /*51a0*/  IMAD.HI.U32 R0, R3.reuse, R36, RZ ;  /* 0x0000002403007227 */ /* 0x040fe600078e00ff */
[C---:B------:R-:W-:Y:S02]  /*51b0*/  ISETP.GE.OR P0, PT, R2.reuse, R5, P0 ;  /* 0x000000050200720c */ /* 0x040fe40000706670 */
[----:B------:R-:W-:Y:S04]  /*51c0*/  SHF.R.U32.HI R0, RZ, R37, R0 ;  /* 0x00000025ff007219 */ /* 0x000fe80000011600 */
[C---:B------:R-:W-:Y:S05]  /*51d0*/  SEL R6, R3.reuse, R0, !P2 ;  /* 0x0000000003067207 */ /* 0x040fea0005000000 */
        /* <DEDUP_REMOVED lines=14> */
[----:B------:R-:W-:Y:S07]  /*52c0*/  IMAD R43, R3, R38, R43 ;  /* 0x00000026032b7224 */ /* 0x000fee00078e022b */
.L_x_83:
[----:B-1----:R-:W-:Y:S01]  /*52d0*/  @!P1 ISETP.NE.AND P0, PT, R8, 0x1, PT ;  /* 0x000000010800980c */ /* 0x002fe20003f05270 */
[----:B------:R-:W-:Y:S01]  /*52e0*/  @!P1 IMAD.HI.U32 R2, R43, R9, RZ ;  /* 0x000000092b029227 */ /* 0x000fe200078e00ff */
[----:B------:R-:W-:Y:S01]  /*52f0*/  R2UR UR42, R15 ;  /* 0x000000000f2a72ca */ /* 0x000fe200000e0000 */
[----:B------:R-:W-:Y:S01]  /*5300*/  BSSY.RECONVERGENT B6, `(.L_x_84) ;  /* 0x0000031000067945 */ /* 0x000fe20003800200 */
[----:B------:R-:W-:Y:S01]  /*5310*/  R2UR UR41, R14 ;  /* 0x000000000e2972ca */ /* 0x000fe200000e0000 */
[C---:B------:R-:W-:Y:S01]  /*5320*/  @!P1 IMAD.HI.U32 R0, R44.reuse, R10, RZ ;  /* 0x0000000a2c009227 */ /* 0x040fe200078e00ff */
[----:B------:R-:W-:Y:S02]  /*5330*/  @!P1 SHF.R.U32.HI R2, RZ, R12, R2 ;  /* 0x0000000cff029219 */ /* 0x000fe40000011602 */
[----:B------:R-:W-:Y:S01]  /*5340*/  @!P1 ISETP.NE.AND P2, PT, R7, 0x1, PT ;  /* 0x000000010700980c */ /* 0x000fe20003f45270 */
[----:B------:R-:W-:Y:S01]  /*5350*/  VIADD R105, R105, 0x1 ;  /* 0x0000000169697836 */ /* 0x000fe20000000000 */
[----:B------:R-:W-:Y:S02]  /*5360*/  @!P1 SEL R2, R43, R2, !P0 ;  /* 0x000000022b029207 */ /* 0x000fe40004000000 */
[----:B------:R-:W-:Y:S02]  /*5370*/  @!P1 SHF.R.U32.HI R0, RZ, R11, R0 ;  /* 0x0000000bff009219 */ /* 0x000fe40000011600 */
[----:B------:R-:W-:Y:S01]  /*5380*/  LOP3.LUT P0, RZ, R93, 0x1b0, RZ, 0xc0, !PT ;  /* 0x000001b05dff7812 */ /* 0x000fe2000780c0ff */
[----:B------:R-:W-:Y:S01]  /*5390*/  USHF.L.U32 UR42, UR42, 0x7, URZ ;  /* 0x000000072a2a7899 */ /* 0x000fe200080006ff */
[----:B------:R-:W-:Y:S01]  /*53a0*/  @!P1 SEL R3, R44, R0, !P2 ;  /* 0x000000002c039207 */ /* 0x000fe20005000000 */
[----:B------:R-:W-:Y:S01]  /*53b0*/  USHF.L.U32 UR41, UR41, 0x7, URZ ;  /* 0x0000000729297899 */ /* 0x000fe200080006ff */
[----:B------:R-:W-:Y:S03]  /*53c0*/  @P4 SHF.R.U32.HI R94, RZ, 0x10, R17 ;  /* 0x00000010ff5e4819 */ /* 0x000fe60000011611 */
[----:B------:R-:W-:Y:S02]  /*53d0*/  @!P1 IMAD.IADD R0, R2, 0x1, -R3 ;  /* 0x0000000102009824 */ /* 0x000fe400078e0a03 */
[----:B------:R-:W-:Y:S02]  /*53e0*/  @!P1 IMAD.IADD R2, R3, 0x1, -R2 ;  /* 0x0000000103029824 */ /* 0x000fe400078e0a02 */
[----:B------:R-:W-:Y:S02]  /*53f0*/  @!P1 IMAD R44, R0, R7, R44 ;  /* 0x00000007002c9224 */ /* 0x000fe400078e022c */
[----:B------:R-:W-:Y:S01]  /*5400*/  @!P1 IMAD R43, R2, R8, R43 ;  /* 0x00000008022b9224 */ /* 0x000fe200078e022b */
[----:B------:R-:W-:Y:S06]  /*5410*/  @!P0 BRA `(.L_x_85) ;  /* 0x00000000007c8947 */ /* 0x000fec0003800000 */
[----:B------:R-:W1:Y:S01]  /*5420*/  LDCU.64 UR8, c[0x4][0x80] ;  /* 0x01001000ff0877ac */ /* 0x000e620008000a00 */
[----:B------:R-:W-:Y:S01]  /*5430*/  MOV R2, 0x0 ;  /* 0x0000000000027802 */ /* 0x000fe20000000f00 */
[----:B------:R-:W-:Y:S02]  /*5440*/  HFMA2 R12, -RZ, RZ, 0, 5.9604644775390625e-08 ;  /* 0x00000001ff0c7431 */ /* 0x000fe400000001ff */
[----:B------:R-:W-:Y:S01]  /*5450*/  IMAD.MOV.U32 R8, RZ, RZ, 0x70 ;  /* 0x00000070ff087424 */ /* 0x000fe200078e00ff */
[----:B------:R2:W3:Y:S01]  /*5460*/  LDC.64 R14, c[0x4][R2] ;  /* 0x01000000020e7b82 */ /* 0x0004e20000000a00 */
[----:B------:R-:W4:Y:S01]  /*5470*/  LDCU.64 UR6, c[0x4][0x88] ;  /* 0x01001100ff0677ac */ /* 0x000f220008000a00 */
[----:B------:R-:W-:Y:S01]  /*5480*/  IMAD.MOV.U32 R13, RZ, RZ, RZ ;  /* 0x000000ffff0d7224 */ /* 0x000fe200078e00ff */
[----:B------:R-:W2:Y:S01]  /*5490*/  LDCU.64 UR4, c[0x4][0x8] ;  /* 0x01000100ff0477ac */ /* 0x000ea20008000a00 */
[----:B-1----:R-:W-:Y:S01]  /*54a0*/  MOV R5, UR9 ;  /* 0x0000000900057c02 */ /* 0x002fe20008000f00 */
[----:B------:R-:W-:Y:S01]  /*54b0*/  IMAD.U32 R4, RZ, RZ, UR8 ;  /* 0x00000008ff047e24 */ /* 0x000fe2000f8e00ff */
[----:B----4-:R-:W-:Y:S01]  /*54c0*/  MOV R7, UR7 ;  /* 0x0000000700077c02 */ /* 0x010fe20008000f00 */
[----:B------:R-:W-:Y:S01]  /*54d0*/  IMAD.U32 R6, RZ, RZ, UR6 ;  /* 0x00000006ff067e24 */ /* 0x000fe2000f8e00ff */
[----:B--2---:R-:W-:Y:S01]  /*54e0*/  MOV R11, UR5 ;  /* 0x00000005000b7c02 */ /* 0x004fe20008000f00 */
[----:B------:R-:W-:Y:S02]  /*54f0*/  IMAD.U32 R10, RZ, RZ, UR4 ;  /* 0x00000004ff0a7e24 */ /* 0x000fe4000f8e00ff */
[----:B------:R-:W-:Y:S07]  /*5500*/  LEPC R20, `(.L_x_86) ;  /* 0x000000001014794e */ /* 0x000fee0000000000 */
[----:B---3-5:R-:W-:Y:S05]  /*5510*/  CALL.ABS.NOINC R14 ;  /* 0x000000000e007343 */ /* 0x028fea0003c00000 */
.L_x_86:
[----:B------:R-:W1:Y:S01]  /*5520*/  LDCU.64 UR8, c[0x4][0x80] ;  /* 0x01001000ff0877ac */ /* 0x000e620008000a00 */
[----:B------:R-:W2:Y:S01]  /*5530*/  LDC.64 R2, c[0x4][R2] ;  /* 0x0100000002027b82 */ /* 0x000ea20000000a00 */
[----:B------:R-:W-:Y:S02]  /*5540*/  HFMA2 R12, -RZ, RZ, 0, 5.9604644775390625e-08 ;  /* 0x00000001ff0c7431 */ /* 0x000fe400000001ff */
[----:B------:R-:W-:Y:S02]  /*5550*/  IMAD.MOV.U32 R8, RZ, RZ, 0x70 ;  /* 0x00000070ff087424 */ /* 0x000fe400078e00ff */
[----:B------:R-:W-:Y:S01]  /*5560*/  IMAD.MOV.U32 R13, RZ, RZ, RZ ;  /* 0x000000ffff0d7224 */ /* 0x000fe200078e00ff */
[----:B------:R-:W3:Y:S01]  /*5570*/  LDCU.64 UR6, c[0x4][0x88] ;  /* 0x01001100ff0677ac */ /* 0x000ee20008000a00 */
[----:B------:R-:W4:Y:S01]  /*5580*/  LDCU.64 UR4, c[0x4][0x8] ;  /* 0x01000100ff0477ac */ /* 0x000f220008000a00 */
[----:B-1----:R-:W-:Y:S02]  /*5590*/  MOV R4, UR8 ;  /* 0x0000000800047c02 */ /* 0x002fe40008000f00 */
[----:B------:R-:W-:Y:S02]  /*55a0*/  MOV R5, UR9 ;  /* 0x0000000900057c02 */ /* 0x000fe40008000f00 */
[----:B---3--:R-:W-:Y:S01]  /*55b0*/  MOV R7, UR7 ;  /* 0x0000000700077c02 */ /* 0x008fe20008000f00 */
[----:B------:R-:W-:Y:S01]  /*55c0*/  IMAD.U32 R6, RZ, RZ, UR6 ;  /* 0x00000006ff067e24 */ /* 0x000fe2000f8e00ff */
[----:B----4-:R-:W-:Y:S01]  /*55d0*/  MOV R11, UR5 ;  /* 0x00000005000b7c02 */ /* 0x010fe20008000f00 */
[----:B------:R-:W-:Y:S02]  /*55e0*/  IMAD.U32 R10, RZ, RZ, UR4 ;  /* 0x00000004ff0a7e24 */ /* 0x000fe4000f8e00ff */
[----:B------:R-:W-:Y:S07]  /*55f0*/  LEPC R20, `(.L_x_85) ;  /* 0x000000001014794e */ /* 0x000fee0000000000 */
[----:B--2---:R-:W-:Y:S05]  /*5600*/  CALL.ABS.NOINC R2 ;  /* 0x0000000002007343 */ /* 0x004fea0003c00000 */
.L_x_85:
[----:B------:R-:W-:Y:S05]  /*5610*/  BSYNC.RECONVERGENT B6 ;  /* 0x0000000000067941 */ /* 0x000fea0003800200 */
.L_x_84:
[----:B------:R-:W-:Y:S01]  /*5620*/  ISETP.NE.U32.AND P4, PT, R82, RZ, PT ;  /* 0x000000ff5200720c */ /* 0x000fe20003f85070 */
[----:B------:R-:W-:Y:S01]  /*5630*/  UISETP.NE.AND UP2, UPT, UR50, URZ, UPT ;  /* 0x000000ff3200728c */ /* 0x000fe2000bf45270 */
[----:B------:R-:W-:Y:S01]  /*5640*/  ISETP.NE.U32.AND P2, PT, RZ, UR38, PT ;  /* 0x00000026ff007c0c */ /* 0x000fe2000bf45070 */
[----:B------:R-:W-:Y:S01]  /*5650*/  UISETP.NE.U32.AND UP1, UPT, UR44, URZ, UPT ;  /* 0x000000ff2c00728c */ /* 0x000fe2000bf25070 */
[----:B------:R-:W-:Y:S01]  /*5660*/  ISETP.NE.AND.EX P4, PT, R83, RZ, PT, P4 ;  /* 0x000000ff5300720c */ /* 0x000fe20003f85340 */
[----:B------:R-:W-:Y:S01]  /*5670*/  UPLOP3.LUT UP0, UPT, UPT, UPT, UPT, 0x40, 0x4 ;  /* 0x000000000004789c */ /* 0x000fe20003f0e870 */
[----:B------:R-:W-:Y:S01]  /*5680*/  ISETP.NE.AND.EX P2, PT, RZ, UR39, PT, P2 ;  /* 0x00000027ff007c0c */ /* 0x000fe2000bf45320 */
[----:B------:R-:W-:Y:S01]  /*5690*/  UISETP.NE.AND.EX UP1, UPT, UR45, URZ, UPT, UP1 ;  /* 0x000000ff2d00728c */ /* 0x000fe2000bf25310 */
[----:B------:R-:W-:Y:S04]  /*56a0*/  PLOP3.LUT P1, PT, PT, PT, UP2, 0x80, 0x8 ;  /* 0x000000000008781c */ /* 0x000fe80003f2f028 */
[----:B------:R-:W-:Y:S06]  /*56b0*/  @UP2 UPLOP3.LUT UP0, UPT, UPT, UPT, UP1, 0x80, 0x8 ;  /* 0x000000000008289c */ /* 0x000fec0003f0f010 */
[----:B------:R-:W-:Y:S01]  /*56c0*/  PLOP3.LUT P0, PT, PT, PT, UP0, 0x80, 0x8 ;  /* 0x000000000008781c */ /* 0x000fe20003f0f008 */
[----:B------:R-:W-:Y:S01]  /*56d0*/  @!UPT UIADD3 URZ, UPT, UPT, URZ, URZ, URZ ;  /* 0x000000fffffff290 */ /* 0x000fe2000fffe0ff */
[----:B------:R-:W-:Y:S11]  /*56e0*/  BRA.U !UP1, `(.L_x_87) ;  /* 0x0000000109387547 */ /* 0x000ff6000b800000 */
[----:B------:R-:W-:Y:S01]  /*56f0*/  UISETP.NE.U32.AND UP0, UPT, UR38, URZ, UPT ;  /* 0x000000ff2600728c */ /* 0x000fe2000bf05070 */
[----:B------:R-:W-:Y:S02]  /*5700*/  HFMA2 R0, -RZ, RZ, 0, 5.9604644775390625e-08 ;  /* 0x00000001ff007431 */ /* 0x000fe400000001ff */
[----:B------:R-:W-:Y:S01]  /*5710*/  IMAD.MOV.U32 R88, RZ, RZ, 0x1 ;  /* 0x00000001ff587424 */ /* 0x000fe200078e00ff */
[----:B------:R-:W-:Y:S06]  /*5720*/  UISETP.NE.AND.EX UP0, UPT, UR39, URZ, UPT, UP0 ;  /* 0x000000ff2700728c */ /* 0x000fec000bf05300 */
[----:B------:R-:W-:Y:S05]  /*5730*/  PLOP3.LUT P3, PT, PT, PT, UP0, 0x80, 0x8 ;  /* 0x000000000008781c */ /* 0x000fea0003f6f008 */
[----:B------:R-:W1:Y:S01]  /*5740*/  @UP0 LDCU.64 UR6, c[0x0][0x888] ;  /* 0x00011100ff0607ac */ /* 0x000e620008000a00 */
[----:B------:R-:W-:Y:S07]  /*5750*/  @UP0 UIMAD UR4, UR36, UR44, URZ ;  /* 0x0000002c240402a4 */ /* 0x000fee000f8e02ff */
[----:B------:R-:W-:Y:S01]  /*5760*/  @!P3 PRMT R88, R0, 0x7610, R88 ;  /* 0x000076100058b816 */ /* 0x000fe20000000058 */
[----:B-1----:R-:W-:Y:S03]  /*5770*/  @UP0 UIMAD.WIDE UR6, UR4, 0x4, UR6 ;  /* 0x00000004040608a5 */ /* 0x002fe6000f8e0206 */
[----:B------:R-:W1:Y:S03]  /*5780*/  @!UP0 LDCU UR4, c[0x0][0x880] ;  /* 0x00011000ff0487ac */ /* 0x000e660008000800 */
[----:B------:R-:W-:Y:S01]  /*5790*/  IMAD.U32 R2, RZ, RZ, UR6 ;  /* 0x00000006ff027e24 */ /* 0x000fe2000f8e00ff */
[----:B------:R-:W-:Y:S05]  /*57a0*/  MOV R3, UR7 ;  /* 0x0000000700037c02 */ /* 0x000fea0008000f00 */
[----:B-----5:R2:W5:Y:S02]  /*57b0*/  @P3 LDG.E R49, desc[UR46][R2.64] ;  /* 0x0000002e02313981 */ /* 0x020564000c1e1900 */
[----:B-12---:R-:W-:Y:S02]  /*57c0*/  @!P3 IMAD.U32 R49, RZ, RZ, UR4 ;  /* 0x00000004ff31be24 */ /* 0x006fe4000f8e00ff */
.L_x_87:
[----:B------:R-:W-:Y:S05]  /*57d0*/  @!P4 BRA `(.L_x_88) ;  /* 0x000000000020c947 */ /* 0x000fea0003800000 */
[----:B------:R-:W-:Y:S04]  /*57e0*/  ISETP.NE.U32.AND P3, PT, R80, RZ, PT ;  /* 0x000000ff5000720c */ /* 0x000fe80003f65070 */
[----:B------:R-:W-:Y:S11]  /*57f0*/  ISETP.NE.AND.EX P3, PT, R81, RZ, PT, P3 ;  /* 0x000000ff5100720c */ /* 0x000ff60003f65330 */
[----:B------:R-:W-:Y:S02]  /*5800*/  @!UPT UIADD3 URZ, UPT, UPT, URZ, URZ, URZ ;  /* 0x000000fffffff290 */ /* 0x000fe4000fffe0ff */
[----:B------:R-:W1:Y:S01]  /*5810*/  @P3 LDC.64 R2, c[0x0][0x8a8] ;  /* 0x00022a00ff023b82 */ /* 0x000e620000000a00 */
[----:B------:R-:W-:Y:S04]  /*5820*/  @P3 IMAD R0, R82, UR36, RZ ;  /* 0x0000002452003c24 */ /* 0x000fe8000f8e02ff */
[----:B-1----:R-:W-:Y:S05]  /*5830*/  @P3 IMAD.WIDE R2, R0, 0x4, R2 ;  /* 0x0000000400023825 */ /* 0x002fea00078e0202 */
[----:B-----5:R1:W5:Y:S02]  /*5840*/  @P3 LDG.E R47, desc[UR46][R2.64] ;  /* 0x0000002e022f3981 */ /* 0x020364000c1e1900 */
[----:B-1----:R-:W2:Y:S02]  /*5850*/  @!P3 LDC R47, c[0x0][0x8a0] ;  /* 0x00022800ff2fbb82 */ /* 0x002ea40000000800 */
.L_x_88:
[----:B-----5:R-:W-:Y:S01]  /*5860*/  FSETP.NEU.AND P3, PT, R49, RZ, PT ;  /* 0x000000ff3100720b */ /* 0x020fe20003f6d000 */
[----:B------:R-:W-:Y:S01]  /*5870*/  BSSY B1, `(.L_x_89) ;  /* 0x0000039000017945 */ /* 0x000fe20003800000 */
[----:B------:R-:W-:Y:S01]  /*5880*/  SEL R3, RZ, 0xffffffff, P2 ;  /* 0xffffffffff037807 */ /* 0x000fe20001000000 */
[----:B------:R-:W-:Y:S01]  /*5890*/  IMAD.MOV.U32 R66, RZ, RZ, 0x1 ;  /* 0x00000001ff427424 */ /* 0x000fe200078e00ff */
[----:B------:R-:W-:Y:S01]  /*58a0*/  @P1 LOP3.LUT P2, RZ, R88, 0xff, RZ, 0xc0, !PT ;  /* 0x000000ff58ff1812 */ /* 0x000fe2000784c0ff */
[----:B------:R-:W-:Y:S01]  /*58b0*/  IMAD R48, R45, 0x80, R46 ;  /* 0x000000802d307824 */ /* 0x000fe200078e022e */
[----:B------:R-:W-:Y:S01]  /*58c0*/  @P1 SEL R0, RZ, 0xffffffff, P3 ;  /* 0xffffffffff001807 */ /* 0x000fe20001800000 */
[----:B------:R-:W-:Y:S01]  /*58d0*/  IMAD R106, R101, -0x10, R99 ;  /* 0xfffffff0656a7824 */ /* 0x000fe200078e0263 */
[----:B------:R-:W-:Y:S01]  /*58e0*/  LOP3.LUT R97, R97, 0x1, RZ, 0x3c, !PT ;  /* 0x0000000161617812 */ /* 0x000fe200078e3cff */
[----:B------:R-:W-:Y:S01]  /*58f0*/  IMAD.MOV.U32 R65, RZ, RZ, RZ ;  /* 0x000000ffff417224 */ /* 0x000fe200078e00ff */
[----:B------:R-:W-:Y:S02]  /*5900*/  @P0 SEL R0, R3, R0, !P2 ;  /* 0x0000000003000207 */ /* 0x000fe40005000000 */
[----:B------:R-:W-:Y:S02]  /*5910*/  CS2R R78, SRZ ;  /* 0x00000000004e7805 */ /* 0x000fe4000001ff00 */
[----:B------:R-:W-:Y:S02]  /*5920*/  LEA R64, R45, UR48, 0x3 ;  /* 0x000000302d407c11 */ /* 0x000fe4000f8e18ff */
[----:B------:R-:W-:Y:S02]  /*5930*/  CS2R R76, SRZ ;  /* 0x00000000004c7805 */ /* 0x000fe4000001ff00 */
[----:B------:R-:W-:Y:S02]  /*5940*/  @P1 LOP3.LUT R0, R0, 0x1, RZ, 0xc0, !PT ;  /* 0x0000000100001812 */ /* 0x000fe400078ec0ff */
[----:B------:R-:W-:Y:S02]  /*5950*/  CS2R R70, SRZ ;  /* 0x0000000000467805 */ /* 0x000fe4000001ff00 */
[----:B------:R-:W-:Y:S02]  /*5960*/  PLOP3.LUT P2, PT, PT, PT, UP1, 0x80, 0x8 ;  /* 0x000000000008781c */ /* 0x000fe40003f4f018 */
[----:B------:R-:W-:Y:S02]  /*5970*/  CS2R R68, SRZ ;  /* 0x0000000000447805 */ /* 0x000fe4000001ff00 */
[----:B------:R-:W-:Y:S02]  /*5980*/  ISETP.NE.U32.OR P5, PT, R0, 0x1, !P1 ;  /* 0x000000010000780c */ /* 0x000fe40004fa5470 */
[----:B------:R-:W-:Y:S02]  /*5990*/  CS2R R62, SRZ ;  /* 0x00000000003e7805 */ /* 0x000fe4000001ff00 */
[----:B------:R-:W-:Y:S02]  /*59a0*/  LOP3.LUT P4, R104, R88, 0xff, RZ, 0xc0, !PT ;  /* 0x000000ff58687812 */ /* 0x000fe4000788c0ff */
[----:B------:R-:W-:Y:S02]  /*59b0*/  CS2R R60, SRZ ;  /* 0x00000000003c7805 */ /* 0x000fe4000001ff00 */
[----:B------:R-:W-:Y:S02]  /*59c0*/  SEL R2, RZ, 0xffffffff, P3 ;  /* 0xffffffffff027807 */ /* 0x000fe40001800000 */
[----:B------:R-:W-:Y:S02]  /*59d0*/  CS2R R58, SRZ ;  /* 0x00000000003a7805 */ /* 0x000fe4000001ff00 */
[----:B------:R-:W-:Y:S02]  /*59e0*/  P2R R107, PR, RZ, 0x20 ;  /* 0x00000020ff6b7803 */ /* 0x000fe40000000000 */
[----:B------:R-:W-:Y:S02]  /*59f0*/  CS2R R56, SRZ ;  /* 0x0000000000387805 */ /* 0x000fe4000001ff00 */
[----:B------:R-:W-:Y:S02]  /*5a00*/  @P2 SEL R2, R3, R2, !P4 ;  /* 0x0000000203022207 */ /* 0x000fe40006000000 */
[----:B------:R-:W-:Y:S02]  /*5a10*/  @P5 SHF.L.U32 R0, R97, 0x1f, RZ ;  /* 0x0000001f61005819 */ /* 0x000fe400000006ff */
[----:B------:R-:W-:Y:S02]  /*5a20*/  LOP3.LUT R2, R2, 0x1, RZ, 0xc0, !PT ;  /* 0x0000000102027812 */ /* 0x000fe400078ec0ff */
[----:B------:R1:W3:Y:S02]  /*5a30*/  @P5 SYNCS.PHASECHK.TRANS64.TRYWAIT P1, [UR48+0x30], R0 ;  /* 0x00003000ff0055a7 */ /* 0x0002e40008021130 */
[----:B------:R-:W-:Y:S04]  /*5a40*/  ISETP.NE.U32.AND P2, PT, R2, 0x1, PT ;  /* 0x000000010200780c */ /* 0x000fe80003f45070 */
[----:B------:R-:W-:Y:S02]  /*5a50*/  P2R R67, PR, RZ, 0x4 ;  /* 0x00000004ff437803 */ /* 0x000fe40000000000 */
[----:B-1----:R-:W-:Y:S04]  /*5a60*/  SHF.L.U32 R0, R96, 0x1f, RZ ;  /* 0x0000001f60007819 */ /* 0x002fe800000006ff */
[----:B------:R1:W4:Y:S01]  /*5a70*/  SYNCS.PHASECHK.TRANS64.TRYWAIT P0, [R64+URZ+0xa0], R0 ;  /* 0x0000a000400075a7 */ /* 0x00032200080011ff */
[----:B---3--:R-:W-:Y:S01]  /*5a80*/  @P5 SEL R66, RZ, 0x1, !P1 ;  /* 0x00000001ff425807 */ /* 0x008fe20004800000 */
[----:B-1----:R-:W-:Y:S06]  /*5a90*/  @!P5 BRA `(.L_x_90) ;  /* 0x000000000058d947 */ /* 0x002fec0003800000 */
[----:B------:R-:W-:Y:S01]  /*5aa0*/  IMAD.MOV.U32 R79, RZ, RZ, RZ ;  /* 0x000000ffff4f7224 */ /* 0x000fe200078e00ff */
[----:B------:R-:W-:Y:S01]  /*5ab0*/  ISETP.NE.AND P1, PT, R66, RZ, PT ;  /* 0x000000ff4200720c */ /* 0x000fe20003f25270 */
[----:B------:R-:W-:Y:S01]  /*5ac0*/  BSSY B0, `(.L_x_91) ;  /* 0x000000c000007945 */ /* 0x000fe20003800000 */
[----:B------:R-:W-:Y:S02]  /*5ad0*/  CS2R R58, SRZ ;  /* 0x00000000003a7805 */ /* 0x000fe4000001ff00 */
[----:B------:R-:W-:Y:S02]  /*5ae0*/  CS2R R56, SRZ ;  /* 0x0000000000387805 */ /* 0x000fe4000001ff00 */
[----:B------:R-:W-:Y:S02]  /*5af0*/  CS2R R62, SRZ ;  /* 0x00000000003e7805 */ /* 0x000fe4000001ff00 */
[----:B------:R-:W-:Y:S02]  /*5b00*/  CS2R R60, SRZ ;  /* 0x00000000003c7805 */ /* 0x000fe4000001ff00 */
[----:B------:R-:W-:Y:S02]  /*5b10*/  CS2R R70, SRZ ;  /* 0x0000000000467805 */ /* 0x000fe4000001ff00 */
[----:B------:R-:W-:Y:S02]  /*5b20*/  CS2R R68, SRZ ;  /* 0x0000000000447805 */ /* 0x000fe4000001ff00 */
[----:B------:R-:W-:Y:S01]  /*5b30*/  CS2R R76, SRZ ;  /* 0x00000000004c7805 */ /* 0x000fe2000001ff00 */
[----:B------:R-:W-:Y:S06]  /*5b40*/  @P1 BRA `(.L_x_92) ;  /* 0x00000000000c1947 */ /* 0x000fec0003800000 */
[----:B------:R-:W-:Y:S04]  /*5b50*/  SHF.L.U32 R3, R97, 0x1f, RZ ;  /* 0x0000001f61037819 */ /* 0x000fe800000006ff */
[----:B------:R-:W1:Y:S02]  /*5b60*/  SYNCS.PHASECHK.TRANS64.TRYWAIT P1, [UR48+0x30], R3 ;  /* 0x00003003ff0075a7 */ /* 0x000e640008021130 */
[----:B-1----:R-:W-:Y:S05]  /*5b70*/  @!P1 BRA `(.L_x_93) ;  /* 0x0000003c004c9947 */ /* 0x002fea0003800000 */
.L_x_92:
[----:B------:R-:W-:Y:S05]  /*5b80*/  BSYNC B0 ;  /* 0x0000000000007941 */ /* 0x000fea0003800000 */
.L_x_91:
[----:B------:R-:W-:Y:S01]  /*5b90*/  ISETP.NE.AND P1, PT, R67, RZ, PT ;  /* 0x000000ff4300720c */ /* 0x000fe20003f25270 */
[----:B------:R-:W-:Y:S11]  /*5ba0*/  HFMA2 R65, -RZ, RZ, 0, 5.9604644775390625e-08 ;  /* 0x00000001ff417431 */ /* 0x000ff600000001ff */
[----:B------:R-:W-:Y:S01]  /*5bb0*/  @!UPT UIADD3 URZ, UPT, UPT, URZ, URZ, URZ ;  /* 0x000000fffffff290 */ /* 0x000fe2000fffe0ff */
[----:B------:R3:W1:Y:S04]  /*5bc0*/  @P1 LDS.128 R56, [R100] ;  /* 0x0000000064381984 */ /* 0x0006680000000c00 */
[----:B------:R3:W1:Y:S04]  /*5bd0*/  @P1 LDS.128 R60, [R99+0x10] ;  /* 0x00001000633c1984 */ /* 0x0006680000000c00 */
[----:B------:R3:W1:Y:S04]  /*5be0*/  @P1 LDS.128 R68, [R98+0x20] ;  /* 0x0000200062441984 */ /* 0x0006680000000c00 */
[----:B------:R3:W1:Y:S02]  /*5bf0*/  @P1 LDS.128 R76, [R106+0x30] ;  /* 0x000030006a4c1984 */ /* 0x0006640000000c00 */
.L_x_90:
[----:B------:R-:W-:Y:S05]  /*5c00*/  BSYNC B1 ;  /* 0x0000000000017941 */ /* 0x000fea0003800000 */
.L_x_89:
[----:B-1----:R-:W-:Y:S04]  /*5c10*/  SHF.R.U32.HI R2, RZ, 0x15, R48 ;  /* 0x00000015ff027819 */ /* 0x002fe80000011630 */
[----:B------:R-:W-:Y:S01]  /*5c20*/  LOP3.LUT P1, RZ, R2, 0x3, R92, 0x48, !PT ;  /* 0x0000000302ff7812 */ /* 0x000fe2000782485c */
[----:B------:R-:W-:Y:S01]  /*5c30*/  @!UPT UIADD3 URZ, UPT, UPT, URZ, URZ, URZ ;  /* 0x000000fffffff290 */ /* 0x000fe2000fffe0ff */
[----:B----4-:R-:W-:Y:S11]  /*5c40*/  @P0 BRA `(.L_x_94) ;  /* 0x0000000000080947 */ /* 0x010ff60003800000 */
[----:B------:R-:W1:Y:S02]  /*5c50*/  SYNCS.PHASECHK.TRANS64.TRYWAIT P0, [R64+URZ+0xa0], R0 ;  /* 0x0000a000400075a7 */ /* 0x000e6400080011ff */
[----:B-1----:R-:W-:Y:S05]  /*5c60*/  @!P0 BRA `(.L_x_95) ;  /* 0x0000003c00288947 */ /* 0x002fea0003800000 */
.L_x_94:
[----:B------:R-:W-:Y:S05]  /*5c70*/  @!P1 BRA `(.L_x_96) ;  /* 0x0000000000409947 */ /* 0x000fea0003800000 */
[----:B------:R-:W4:Y:S01]  /*5c80*/  LDCU.64 UR8, c[0x4][0x70] ;  /* 0x01000e00ff0877ac */ /* 0x000f220008000a00 */
[----:B------:R-:W-:Y:S01]  /*5c90*/  MOV R3, 0x0 ;  /* 0x0000000000037802 */ /* 0x000fe20000000f00 */
[----:B------:R-:W-:Y:S02]  /*5ca0*/  HFMA2 R12, -RZ, RZ, 0, 5.9604644775390625e-08 ;  /* 0x00000001ff0c7431 */ /* 0x000fe400000001ff */
[----:B------:R-:W-:Y:S02]  /*5cb0*/  IMAD.MOV.U32 R8, RZ, RZ, 0x192 ;  /* 0x00000192ff087424 */ /* 0x000fe400078e00ff */
[----:B------:R-:W-:Y:S01]  /*5cc0*/  IMAD.MOV.U32 R13, RZ, RZ, RZ ;  /* 0x000000ffff0d7224 */ /* 0x000fe200078e00ff */
[----:B------:R-:W5:Y:S01]  /*5cd0*/  LDCU.64 UR6, c[0x4][0x78] ;  /* 0x01000f00ff0677ac */ /* 0x000f620008000a00 */
[----:B------:R-:W1:Y:S01]  /*5ce0*/  LDC.64 R2, c[0x4][R3] ;  /* 0x0100000003027b82 */ /* 0x000e620000000a00 */
[----:B------:R-:W2:Y:S01]  /*5cf0*/  LDCU.64 UR4, c[0x4][0x10] ;  /* 0x01000200ff0477ac */ /* 0x000ea20008000a00 */
[----:B----4-:R-:W-:Y:S01]  /*5d00*/  MOV R5, UR9 ;  /* 0x0000000900057c02 */ /* 0x010fe20008000f00 */
[----:B------:R-:W-:Y:S01]  /*5d10*/  IMAD.U32 R4, RZ, RZ, UR8 ;  /* 0x00000008ff047e24 */ /* 0x000fe2000f8e00ff */
[----:B-----5:R-:W-:Y:S01]  /*5d20*/  MOV R7, UR7 ;  /* 0x0000000700077c02 */ /* 0x020fe20008000f00 */
[----:B------:R-:W-:Y:S01]  /*5d30*/  IMAD.U32 R6, RZ, RZ, UR6 ;  /* 0x00000006ff067e24 */ /* 0x000fe2000f8e00ff */
[----:B--2---:R-:W-:Y:S01]  /*5d40*/  MOV R11, UR5 ;  /* 0x00000005000b7c02 */ /* 0x004fe20008000f00 */
[----:B------:R-:W-:Y:S02]  /*5d50*/  IMAD.U32 R10, RZ, RZ, UR4 ;  /* 0x00000004ff0a7e24 */ /* 0x000fe4000f8e00ff */
[----:B------:R-:W-:Y:S07]  /*5d60*/  LEPC R20, `(.L_x_96) ;  /* 0x000000001014794e */ /* 0x000fee0000000000 */
[----:B-1-3--:R-:W-:Y:S05]  /*5d70*/  CALL.ABS.NOINC R2 ;  /* 0x0000000002007343 */ /* 0x00afea0003c00000 */
.L_x_96:
[----:B------:R-:W-:Y:S01]  /*5d80*/  SHF.L.U32 R50, R56, 0x10, RZ ;  /* 0x0000001038327819 */ /* 0x000fe200000006ff */
[----:B------:R-:W-:Y:S05]  /*5d90*/  WARPSYNC.ALL ;  /* 0x0000000000007948 */ /* 0x000fea0003800000 */
[----:B------:R-:W-:Y:S01]  /*5da0*/  R2UR UR4, R48 ;  /* 0x00000000300472ca */ /* 0x000fe200000e0000 */
[----:B------:R-:W-:Y:S01]  /*5db0*/  BSSY.RECONVERGENT B0, `(.L_x_97) ;  /* 0x0000088000007945 */ /* 0x000fe20003800200 */
[----:B------:R-:W-:Y:S02]  /*5dc0*/  LOP3.LUT R51, R56, 0xffff0000, RZ, 0xc0, !PT ;  /* 0xffff000038337812 */ /* 0x000fe400078ec0ff */
[----:B------:R-:W-:Y:S02]  /*5dd0*/  SHF.L.U32 R52, R57, 0x10, RZ ;  /* 0x0000001039347819 */ /* 0x000fe400000006ff */
[----:B------:R-:W-:Y:S07]  /*5de0*/  ISETP.NE.AND P0, PT, R102, RZ, PT ;  /* 0x000000ff6600720c */ /* 0x000fee0003f05270 */
[----:B------:R-:W1:Y:S02]  /*5df0*/  LDTM.x32 R4, tmem[UR4] ;  /* 0x00000004000479ee */ /* 0x000e6400082c0000 */
[C---:B-12---:R-:W-:Y:S01]  /*5e00*/  FMUL R0, R47.reuse, R4 ;  /* 0x000000042f007220 */ /* 0x046fe20000400000 */
[C---:B------:R-:W-:Y:S01]  /*5e10*/  FMUL R2, R47.reuse, R5 ;  /* 0x000000052f027220 */ /* 0x040fe20000400000 */
[C---:B------:R-:W-:Y:S01]  /*5e20*/  FMUL R4, R47.reuse, R8 ;  /* 0x000000082f047220 */ /* 0x040fe20000400000 */
[C---:B------:R-:W-:Y:S01]  /*5e30*/  FMUL R3, R47.reuse, R6 ;  /* 0x000000062f037220 */ /* 0x040fe20000400000 */
[C---:B------:R-:W-:Y:S01]  /*5e40*/  FMUL R5, R47.reuse, R9 ;  /* 0x000000092f057220 */ /* 0x040fe20000400000 */
[C---:B------:R-:W-:Y:S01]  /*5e50*/  FMUL R8, R47.reuse, R12 ;  /* 0x0000000c2f087220 */ /* 0x040fe20000400000 */
[C---:B------:R-:W-:Y:S01]  /*5e60*/  FMUL R6, R47.reuse, R10 ;  /* 0x0000000a2f067220 */ /* 0x040fe20000400000 */
[C---:B------:R-:W-:Y:S01]  /*5e70*/  FMUL R9, R47.reuse, R13 ;  /* 0x0000000d2f097220 */ /* 0x040fe20000400000 */
[----:B------:R-:W-:Y:S01]  /*5e80*/  FMUL R12, R47, R16 ;  /* 0x000000102f0c7220 */ /* 0x000fe20000400000 */
[----:B------:R-:W-:Y:S01]  /*5e90*/  FFMA R0, R49, R50, R0 ;  /* 0x0000003231007223 */ /* 0x000fe20000000000 */
[C---:B------:R-:W-:Y:S01]  /*5ea0*/  FMUL R10, R47.reuse, R14 ;  /* 0x0000000e2f0a7220 */ /* 0x040fe20000400000 */
[C---:B------:R-:W-:Y:S01]  /*5eb0*/  FMUL R13, R47.reuse, R17 ;  /* 0x000000112f0d7220 */ /* 0x040fe20000400000 */
[----:B------:R-:W-:Y:S01]  /*5ec0*/  FMUL R16, R47, R20 ;  /* 0x000000142f107220 */ /* 0x000fe20000400000 */
[----:B------:R-:W-:Y:S01]  /*5ed0*/  FFMA R2, R49, R51, R2 ;  /* 0x0000003331027223 */ /* 0x000fe20000000002 */
[C---:B------:R-:W-:Y:S01]  /*5ee0*/  FMUL R14, R47.reuse, R18 ;  /* 0x000000122f0e7220 */ /* 0x040fe20000400000 */
        /* <DEDUP_REMOVED lines=8> */
[----:B------:R-:W-:Y:S01]  /*5f70*/  LOP3.LUT R32, R57, 0xffff0000, RZ, 0xc0, !PT ;  /* 0xffff000039207812 */ /* 0x000fe200078ec0ff */
[C---:B------:R-:W-:Y:S01]  /*5f80*/  FMUL R26, R47.reuse, R30 ;  /* 0x0000001e2f1a7220 */ /* 0x040fe20000400000 */
[----:B------:R-:W-:Y:S01]  /*5f90*/  FMUL R29, R47, R33 ;  /* 0x000000212f1d7220 */ /* 0x000fe20000400000 */
[----:B------:R-:W-:Y:S01]  /*5fa0*/  SHF.L.U32 R33, R58, 0x10, RZ ;  /* 0x000000103a217819 */ /* 0x000fe200000006ff */
[----:B------:R-:W-:Y:S01]  /*5fb0*/  FFMA R3, R49, R52, R3 ;  /* 0x0000003431037223 */ /* 0x000fe20000000003 */
[----:B------:R-:W-:Y:S01]  /*5fc0*/  F2FP.BF16.F32.PACK_AB R52, R2, R0 ;  /* 0x000000000234723e */ /* 0x000fe200000010ff */
[----:B------:R-:W-:Y:S01]  /*5fd0*/  FMUL R7, R47, R7 ;  /* 0x000000072f077220 */ /* 0x000fe20000400000 */
[----:B------:R-:W-:Y:S01]  /*5fe0*/  SHF.L.U32 R0, R59, 0x10, RZ ;  /* 0x000000103b007819 */ /* 0x000fe200000006ff */
[----:B------:R-:W-:Y:S01]  /*5ff0*/  FMUL R30, R47, R34 ;  /* 0x000000222f1e7220 */ /* 0x000fe20000400000 */
[----:B------:R-:W-:Y:S01]  /*6000*/  LOP3.LUT R34, R58, 0xffff0000, RZ, 0xc0, !PT ;  /* 0xffff00003a227812 */ /* 0x000fe200078ec0ff */
[----:B------:R-:W-:Y:S01]  /*6010*/  FFMA R7, R49, R32, R7 ;  /* 0x0000002031077223 */ /* 0x000fe20000000007 */
[----:B------:R-:W-:Y:S01]  /*6020*/  LOP3.LUT R2, R59, 0xffff0000, RZ, 0xc0, !PT ;  /* 0xffff00003b027812 */ /* 0x000fe200078ec0ff */
[----:B------:R-:W-:Y:S01]  /*6030*/  FFMA R4, R49, R33, R4 ;  /* 0x0000002131047223 */ /* 0x000fe20000000004 */
[----:B------:R-:W-:Y:S01]  /*6040*/  FMUL R11, R47, R11 ;  /* 0x0000000b2f0b7220 */ /* 0x000fe20000400000 */
[----:B------:R-:W-:Y:S01]  /*6050*/  FFMA R5, R49, R34, R5 ;  /* 0x0000002231057223 */ /* 0x000fe20000000005 */
[----:B------:R-:W-:Y:S01]  /*6060*/  F2FP.BF16.F32.PACK_AB R53, R7, R3 ;  /* 0x000000030735723e */ /* 0x000fe200000010ff */
[C---:B------:R-:W-:Y:S01]  /*6070*/  FFMA R6, R49.reuse, R0, R6 ;  /* 0x0000000031067223 */ /* 0x040fe20000000006 */
[C---:B------:R-:W-:Y:S01]  /*6080*/  SHF.L.U32 R0, R60.reuse, 0x10, RZ ;  /* 0x000000103c007819 */ /* 0x040fe200000006ff */
[----:B------:R-:W-:Y:S01]  /*6090*/  FFMA R11, R49, R2, R11 ;  /* 0x00000002310b7223 */ /* 0x000fe2000000000b */
[----:B------:R-:W-:Y:S01]  /*60a0*/  LOP3.LUT R2, R60, 0xffff0000, RZ, 0xc0, !PT ;  /* 0xffff00003c027812 */ /* 0x000fe200078ec0ff */
[----:B------:R-:W-:Y:S01]  /*60b0*/  FMUL R15, R47, R15 ;  /* 0x0000000f2f0f7220 */ /* 0x000fe20000400000 */
[----:B------:R-:W-:Y:S01]  /*60c0*/  SHF.L.U32 R3, R61, 0x10, RZ ;  /* 0x000000103d037819 */ /* 0x000fe200000006ff */
[----:B------:R-:W-:Y:S01]  /*60d0*/  FFMA R8, R49, R0, R8 ;  /* 0x0000000031087223 */ /* 0x000fe20000000008 */
[----:B------:R-:W-:Y:S01]  /*60e0*/  LOP3.LUT R0, R61, 0xffff0000, RZ, 0xc0, !PT ;  /* 0xffff00003d007812 */ /* 0x000fe200078ec0ff */
[C---:B------:R-:W-:Y:S01]  /*60f0*/  FFMA R9, R49.reuse, R2, R9 ;  /* 0x0000000231097223 */ /* 0x040fe20000000009 */
[C---:B------:R-:W-:Y:S01]  /*6100*/  SHF.L.U32 R2, R62.reuse, 0x10, RZ ;  /* 0x000000103e027819 */ /* 0x040fe200000006ff */
[----:B------:R-:W-:Y:S01]  /*6110*/  FFMA R10, R49, R3, R10 ;  /* 0x00000003310a7223 */ /* 0x000fe2000000000a */
[----:B------:R-:W-:Y:S01]  /*6120*/  SHF.L.U32 R3, R63, 0x10, RZ ;  /* 0x000000103f037819 */ /* 0x000fe200000006ff */
[C---:B------:R-:W-:Y:S01]  /*6130*/  FFMA R15, R49.reuse, R0, R15 ;  /* 0x00000000310f7223 */ /* 0x040fe2000000000f */
[----:B------:R-:W-:Y:S01]  /*6140*/  LOP3.LUT R0, R62, 0xffff0000, RZ, 0xc0, !PT ;  /* 0xffff00003e007812 */ /* 0x000fe200078ec0ff */
[----:B------:R-:W-:Y:S01]  /*6150*/  FFMA R12, R49, R2, R12 ;  /* 0x00000002310c7223 */ /* 0x000fe2000000000c */
[C---:B------:R-:W-:Y:S01]  /*6160*/  SHF.L.U32 R2, R68.reuse, 0x10, RZ ;  /* 0x0000001044027819 */ /* 0x040fe200000006ff */
[----:B------:R-:W-:Y:S01]  /*6170*/  FMUL R19, R47, R19 ;  /* 0x000000132f137220 */ /* 0x000fe20000400000 */
[----:B------:R-:W-:Y:S01]  /*6180*/  F2FP.BF16.F32.PACK_AB R54, R5, R4 ;  /* 0x000000040536723e */ /* 0x000fe200000010ff */
[----:B------:R-:W-:Y:S01]  /*6190*/  FFMA R13, R49, R0, R13 ;  /* 0x00000000310d7223 */ /* 0x000fe2000000000d */
[----:B------:R-:W-:Y:S01]  /*61a0*/  LOP3.LUT R0, R63, 0xffff0000, RZ, 0xc0, !PT ;  /* 0xffff00003f007812 */ /* 0x000fe200078ec0ff */
[----:B------:R-:W-:Y:S01]  /*61b0*/  FFMA R14, R49, R3, R14 ;  /* 0x00000003310e7223 */ /* 0x000fe2000000000e */
[----:B------:R-:W-:Y:S01]  /*61c0*/  LOP3.LUT R3, R68, 0xffff0000, RZ, 0xc0, !PT ;  /* 0xffff000044037812 */ /* 0x000fe200078ec0ff */
[----:B------:R-:W-:Y:S01]  /*61d0*/  FMUL R23, R47, R23 ;  /* 0x000000172f177220 */ /* 0x000fe20000400000 */
[----:B------:R-:W-:Y:S01]  /*61e0*/  F2FP.BF16.F32.PACK_AB R55, R11, R6 ;  /* 0x000000060b37723e */ /* 0x000fe200000010ff */
[----:B------:R-:W-:Y:S01]  /*61f0*/  FFMA R19, R49, R0, R19 ;  /* 0x0000000031137223 */ /* 0x000fe20000000013 */
[----:B------:R-:W-:Y:S01]  /*6200*/  SHF.L.U32 R0, R69, 0x10, RZ ;  /* 0x0000001045007819 */ /* 0x000fe200000006ff */
[----:B------:R-:W-:Y:S01]  /*6210*/  FFMA R16, R49, R2, R16 ;  /* 0x0000000231107223 */ /* 0x000fe20000000010 */
[----:B------:R-:W-:Y:S01]  /*6220*/  LOP3.LUT R2, R69, 0xffff0000, RZ, 0xc0, !PT ;  /* 0xffff000045027812 */ /* 0x000fe200078ec0ff */
[----:B------:R-:W-:Y:S01]  /*6230*/  FFMA R17, R49, R3, R17 ;  /* 0x0000000331117223 */ /* 0x000fe20000000011 */
[----:B------:R-:W-:Y:S01]  /*6240*/  SHF.L.U32 R3, R71, 0x10, RZ ;  /* 0x0000001047037819 */ /* 0x000fe200000006ff */
[----:B------:R-:W-:Y:S01]  /*6250*/  FFMA R18, R49, R0, R18 ;  /* 0x0000000031127223 */ /* 0x000fe20000000012 */
[C---:B------:R-:W-:Y:S01]  /*6260*/  SHF.L.U32 R0, R70.reuse, 0x10, RZ ;  /* 0x0000001046007819 */ /* 0x040fe200000006ff */
[----:B------:R1:W-:Y:S01]  /*6270*/  STS.128 [R100], R52 ;  /* 0x0000003464007388 */ /* 0x0003e20000000c00 */
[----:B------:R-:W-:Y:S01]  /*6280*/  F2FP.BF16.F32.PACK_AB R8, R9, R8 ;  /* 0x000000080908723e */ /* 0x000fe200000010ff */
[C---:B------:R-:W-:Y:S01]  /*6290*/  FFMA R23, R49.reuse, R2, R23 ;  /* 0x0000000231177223 */ /* 0x040fe20000000017 */
[----:B------:R-:W-:Y:S01]  /*62a0*/  LOP3.LUT R2, R70, 0xffff0000, RZ, 0xc0, !PT ;  /* 0xffff000046027812 */ /* 0x000fe200078ec0ff */
[----:B------:R-:W-:Y:S01]  /*62b0*/  FFMA R20, R49, R0, R20 ;  /* 0x0000000031147223 */ /* 0x000fe20000000014 */
[----:B------:R-:W-:Y:S01]  /*62c0*/  LOP3.LUT R0, R71, 0xffff0000, RZ, 0xc0, !PT ;  /* 0xffff000047007812 */ /* 0x000fe200078ec0ff */
[----:B------:R-:W-:Y:S01]  /*62d0*/  FMUL R27, R47, R27 ;  /* 0x0000001b2f1b7220 */ /* 0x000fe20000400000 */
[----:B------:R-:W-:Y:S01]  /*62e0*/  F2FP.BF16.F32.PACK_AB R9, R15, R10 ;  /* 0x0000000a0f09723e */ /* 0x000fe200000010ff */
[C---:B------:R-:W-:Y:S01]  /*62f0*/  FFMA R21, R49.reuse, R2, R21 ;  /* 0x0000000231157223 */ /* 0x040fe20000000015 */
[C---:B------:R-:W-:Y:S01]  /*6300*/  FFMA R22, R49.reuse, R3, R22 ;  /* 0x0000000331167223 */ /* 0x040fe20000000016 */
[----:B------:R-:W-:Y:S01]  /*6310*/  FFMA R27, R49, R0, R27 ;  /* 0x00000000311b7223 */ /* 0x000fe2000000001b */
[C---:B------:R-:W-:Y:S01]  /*6320*/  SHF.L.U32 R2, R76.reuse, 0x10, RZ ;  /* 0x000000104c027819 */ /* 0x040fe200000006ff */
[C---:B------:R-:W-:Y:S01]  /*6330*/  FMUL R31, R47.reuse, R31 ;  /* 0x0000001f2f1f7220 */ /* 0x040fe20000400000 */
[----:B------:R-:W-:Y:S01]  /*6340*/  LOP3.LUT R0, R76, 0xffff0000, RZ, 0xc0, !PT ;  /* 0xffff00004c007812 */ /* 0x000fe200078ec0ff */
[----:B------:R-:W-:Y:S01]  /*6350*/  FMUL R35, R47, R35 ;  /* 0x000000232f237220 */ /* 0x000fe20000400000 */
[----:B------:R-:W-:Y:S01]  /*6360*/  SHF.L.U32 R3, R77, 0x10, RZ ;  /* 0x000000104d037819 */ /* 0x000fe200000006ff */
[----:B------:R-:W-:Y:S01]  /*6370*/  FFMA R24, R49, R2, R24 ;  /* 0x0000000231187223 */ /* 0x000fe20000000018 */
[----:B------:R-:W-:Y:S01]  /*6380*/  F2FP.BF16.F32.PACK_AB R10, R13, R12 ;  /* 0x0000000c0d0a723e */ /* 0x000fe200000010ff */
[----:B------:R-:W-:Y:S01]  /*6390*/  FFMA R25, R49, R0, R25 ;  /* 0x0000000031197223 */ /* 0x000fe20000000019 */
[----:B------:R-:W-:Y:S01]  /*63a0*/  F2FP.BF16.F32.PACK_AB R11, R19, R14 ;  /* 0x0000000e130b723e */ /* 0x000fe200000010ff */
[----:B------:R-:W-:Y:S01]  /*63b0*/  FFMA R26, R49, R3, R26 ;  /* 0x00000003311a7223 */ /* 0x000fe2000000001a */
[----:B------:R-:W-:Y:S02]  /*63c0*/  LOP3.LUT R0, R77, 0xffff0000, RZ, 0xc0, !PT ;  /* 0xffff00004d007812 */ /* 0x000fe400078ec0ff */
[C---:B------:R-:W-:Y:S01]  /*63d0*/  SHF.L.U32 R2, R78.reuse, 0x10, RZ ;  /* 0x000000104e027819 */ /* 0x040fe200000006ff */
[----:B------:R1:W-:Y:S01]  /*63e0*/  STS.128 [R99+0x10], R8 ;  /* 0x0000100863007388 */ /* 0x0003e20000000c00 */
[----:B------:R-:W-:Y:S01]  /*63f0*/  LOP3.LUT R3, R78, 0xffff0000, RZ, 0xc0, !PT ;  /* 0xffff00004e037812 */ /* 0x000fe200078ec0ff */
[----:B------:R-:W-:Y:S01]  /*6400*/  FFMA R31, R49, R0, R31 ;  /* 0x00000000311f7223 */ /* 0x000fe2000000001f */
[----:B------:R-:W-:Y:S01]  /*6410*/  SHF.L.U32 R4, R79, 0x10, RZ ;  /* 0x000000104f047819 */ /* 0x000fe200000006ff */
[----:B------:R-:W-:Y:S01]  /*6420*/  FFMA R28, R49, R2, R28 ;  /* 0x00000002311c7223 */ /* 0x000fe2000000001c */
[----:B------:R-:W-:Y:S01]  /*6430*/  F2FP.BF16.F32.PACK_AB R16, R17, R16 ;  /* 0x000000101110723e */ /* 0x000fe200000010ff */
[----:B------:R-:W-:Y:S01]  /*6440*/  FFMA R29, R49, R3, R29 ;  /* 0x00000003311d7223 */ /* 0x000fe2000000001d */
[----:B------:R-:W-:Y:S01]  /*6450*/  LOP3.LUT R5, R79, 0xffff0000, RZ, 0xc0, !PT ;  /* 0xffff00004f057812 */ /* 0x000fe200078ec0ff */
[----:B------:R-:W-:Y:S01]  /*6460*/  FFMA R30, R49, R4, R30 ;  /* 0x00000004311e7223 */ /* 0x000fe2000000001e */
[----:B------:R-:W-:Y:S02]  /*6470*/  F2FP.BF16.F32.PACK_AB R17, R23, R18 ;  /* 0x000000121711723e */ /* 0x000fe400000010ff */
[----:B------:R-:W-:Y:S01]  /*6480*/  F2FP.BF16.F32.PACK_AB R18, R21, R20 ;  /* 0x000000141512723e */ /* 0x000fe200000010ff */
[----:B------:R-:W-:Y:S01]  /*6490*/  FFMA R35, R49, R5, R35 ;  /* 0x0000000531237223 */ /* 0x000fe20000000023 */
[----:B------:R-:W-:Y:S02]  /*64a0*/  F2FP.BF16.F32.PACK_AB R19, R27, R22 ;  /* 0x000000161b13723e */ /* 0x000fe400000010ff */
[----:B------:R-:W-:Y:S02]  /*64b0*/  F2FP.BF16.F32.PACK_AB R24, R25, R24 ;  /* 0x000000181918723e */ /* 0x000fe400000010ff */
[----:B------:R-:W-:Y:S01]  /*64c0*/  F2FP.BF16.F32.PACK_AB R25, R31, R26 ;  /* 0x0000001a1f19723e */ /* 0x000fe200000010ff */
[----:B------:R1:W-:Y:S01]  /*64d0*/  STS.128 [R98+0x20], R16 ;  /* 0x0000201062007388 */ /* 0x0003e20000000c00 */
[----:B------:R-:W-:Y:S02]  /*64e0*/  F2FP.BF16.F32.PACK_AB R26, R29, R28 ;  /* 0x0000001c1d1a723e */ /* 0x000fe400000010ff */
[----:B------:R-:W-:Y:S05]  /*64f0*/  F2FP.BF16.F32.PACK_AB R27, R35, R30 ;  /* 0x0000001e231b723e */ /* 0x000fea00000010ff */
[----:B------:R1:W-:Y:S01]  /*6500*/  STS.128 [R106+0x30], R24 ;  /* 0x000030186a007388 */ /* 0x0003e20000000c00 */
[----:B------:R-:W-:Y:S01]  /*6510*/  @!PT LDS RZ, [RZ] ;  /* 0x00000000fffff984 */ /* 0x000fe20000000800 */
[----:B------:R-:W-:Y:S01]  /*6520*/  @!PT LDS RZ, [RZ] ;  /* 0x00000000fffff984 */ /* 0x000fe20000000800 */
[----:B------:R-:W-:Y:S01]  /*6530*/  @!PT LDS RZ, [RZ] ;  /* 0x00000000fffff984 */ /* 0x000fe20000000800 */
[----:B------:R-:W-:Y:S01]  /*6540*/  @!PT LDS RZ, [RZ] ;  /* 0x00000000fffff984 */ /* 0x000fe20000000800 */
[----:B------:R2:W-:Y:S07]  /*6550*/  MEMBAR.ALL.CTA ;  /* 0x0000000000007992 */ /* 0x0005ee0000008000 */
[----:B--2---:R-:W2:Y:S02]  /*6560*/  FENCE.VIEW.ASYNC.S ;  /* 0x00000000000073c6 */ /* 0x004ea40000000000 */
[----:B--2---:R-:W-:Y:S06]  /*6570*/  BAR.SYNC.DEFER_BLOCKING 0x1, 0x80 ;  /* 0x0042000000007b1d */ /* 0x004fec0000010000 */
[----:B------:R-:W-:Y:S05]  /*6580*/  @P0 BRA `(.L_x_98) ;  /* 0x0000000000280947 */ /* 0x000fea0003800000 */
[----:B------:R-:W-:Y:S02]  /*6590*/  UIADD3 UR4, UPT, UPT, UR48, 0x200, URZ ;  /* 0x0000020030047890 */ /* 0x000fe4000fffe0ff */
[----:B------:R-:W-:Y:S01]  /*65a0*/  UIADD3 UR6, UP0, UPT, UR52, 0x680, URZ ;  /* 0x0000068034067890 */ /* 0x000fe2000ff1e0ff */
[----:B------:R-:W-:Y:S03]  /*65b0*/  UMOV UR43, UR36 ;  /* 0x00000024002b7c82 */ /* 0x000fe60008000000 */
[----:B------:R-:W-:Y:S01]  /*65c0*/  MOV R93, UR4 ;  /* 0x00000004005d7c02 */ /* 0x000fe20008000f00 */
[----:B------:R-:W-:Y:S03]  /*65d0*/  UIADD3.X UR7, UPT, UPT, URZ, UR53, URZ, UP0, !UPT ;  /* 0x00000035ff077290 */ /* 0x000fe600087fe4ff */
[----:B------:R-:W-:Y:S11]  /*65e0*/  R2UR UR40, R93 ;  /* 0x000000005d2872ca */ /* 0x000ff600000e0000 */
[----:B------:R-:W-:Y:S02]  /*65f0*/  @!UPT UIADD3 URZ, UPT, UPT, URZ, URZ, URZ ;  /* 0x000000fffffff290 */ /* 0x000fe4000fffe0ff */
[----:B------:R2:W-:Y:S01]  /*6600*/  UTMASTG.3D [UR40], [UR6] ;  /* 0x00000028060073b5 */ /* 0x0005e20008010000 */
[----:B------:R0:W-:Y:S01]  /*6610*/  UTMACMDFLUSH ;  /* 0x00000000000079b7 */ /* 0x0001e20000000000 */
[----:B--2---:R-:W-:Y:S04]  /*6620*/  DEPBAR.LE SB0, 0x1 ;  /* 0x000080400000791a */ /* 0x004fe80000000000 */
.L_x_98:
[----:B------:R-:W-:Y:S05]  /*6630*/  BSYNC.RECONVERGENT B0 ;  /* 0x0000000000007941 */ /* 0x000fea0003800200 */
.L_x_97:
[----:B------:R-:W-:Y:S01]  /*6640*/  BAR.SYNC.DEFER_BLOCKING 0x1, 0x80 ;  /* 0x0042000000007b1d */ /* 0x000fe20000010000 */
[----:B------:R-:W-:Y:S01]  /*6650*/  ISETP.NE.AND P1, PT, R107, RZ, PT ;  /* 0x000000ff6b00720c */ /* 0x000fe20003f25270 */
[----:B------:R-:W-:Y:S01]  /*6660*/  UISETP.NE.AND UP0, UPT, UR49, URZ, UPT ;  /* 0x000000ff3100728c */ /* 0x000fe2000bf05270 */
[----:B------:R-:W-:Y:S11]  /*6670*/  LEA R2, R65, UR48, 0x3 ;  /* 0x0000003041027c11 */ /* 0x000ff6000f8e18ff */
[----:B------:R-:W-:Y:S01]  /*6680*/  @P1 SHF.L.U32 R3, R97, 0x1f, RZ ;  /* 0x0000001f61031819 */ /* 0x000fe200000006ff */
[----:B------:R-:W-:Y:S06]  /*6690*/  BRA.U !UP0, `(.L_x_99) ;  /* 0x0000000108247547 */ /* 0x000fec000b800000 */
[----:B------:R-:W-:Y:S01]  /*66a0*/  IMAD.U32 R4, RZ, RZ, UR51 ;  /* 0x00000033ff047e24 */ /* 0x000fe2000f8e00ff */
[----:B------:R-:W-:Y:S01]  /*66b0*/  MOV R0, UR37 ;  /* 0x0000002500007c02 */ /* 0x000fe20008000f00 */
[----:B------:R-:W-:Y:S03]  /*66c0*/  UIADD3 UR51, UPT, UPT, UR51, 0x1, URZ ;  /* 0x0000000133337890 */ /* 0x000fe6000fffe0ff */
[----:B------:R-:W-:Y:S01]  /*66d0*/  @P1 LEA R4, R4, UR48, 0x3 ;  /* 0x0000003004041c11 */ /* 0x000fe2000f8e18ff */
[----:B------:R-:W-:Y:S04]  /*66e0*/  UISETP.NE.AND UP0, UPT, UR51, 0x4, UPT ;  /* 0x000000043300788c */ /* 0x000fe8000bf05270 */
[----:B------:R-:W-:Y:S01]  /*66f0*/  @P1 VIADD R4, R4, 0x50 ;  /* 0x0000005004041836 */ /* 0x000fe20000000000 */
[----:B------:R-:W-:Y:S04]  /*6700*/  USEL UR51, UR51, URZ, UP0 ;  /* 0x000000ff33337287 */ /* 0x000fe80008000000 */
[----:B------:R-:W-:Y:S04]  /*6710*/  @P1 PRMT R0, R0, 0x654, R4 ;  /* 0x0000065400001816 */ /* 0x000fe80000000004 */
[----:B------:R2:W-:Y:S04]  /*6720*/  @P1 SYNCS.ARRIVE.TRANS64.RED.A1T0 RZ, [R0+URZ], RZ ;  /* 0x000000ff00ff19a7 */ /* 0x0005e800081004ff */
.L_x_99:
[----:B------:R-:W4:Y:S01]  /*6730*/  @P1 SYNCS.PHASECHK.TRANS64.TRYWAIT P0, [R2+URZ+0x30], R3 ;  /* 0x00003003020015a7 */ /* 0x000f2200080011ff */
[----:B------:R-:W-:Y:S01]  /*6740*/  BSSY B1, `(.L_x_100) ;  /* 0x0000016000017945 */ /* 0x000fe20003800000 */
[----:B----4-:R-:W-:Y:S03]  /*6750*/  @P1 SEL R66, RZ, 0x1, !P0 ;  /* 0x00000001ff421807 */ /* 0x010fe60004000000 */
[----:B------:R-:W-:Y:S05]  /*6760*/  @!P1 BRA `(.L_x_101) ;  /* 0x00000000004c9947 */ /* 0x000fea0003800000 */
[----:B------:R-:W-:Y:S01]  /*6770*/  ISETP.NE.AND P0, PT, R66, RZ, PT ;  /* 0x000000ff4200720c */ /* 0x000fe20003f05270 */
[----:B------:R-:W-:Y:S01]  /*6780*/  BSSY B0, `(.L_x_102) ;  /* 0x000000b000007945 */ /* 0x000fe20003800000 */
[----:B------:R-:W-:Y:S11]  /*6790*/  ISETP.NE.AND P1, PT, R67, RZ, PT ;  /* 0x000000ff4300720c */ /* 0x000ff60003f25270 */
[----:B------:R-:W-:Y:S02]  /*67a0*/  @!UPT UIADD3 URZ, UPT, UPT, URZ, URZ, URZ ;  /* 0x000000fffffff290 */ /* 0x000fe4000fffe0ff */
[C---:B------:R-:W-:Y:S01]  /*67b0*/  @P1 IMAD R6, R65.reuse, 0x2000, R100 ;  /* 0x0000200041061824 */ /* 0x040fe200078e0264 */
[C---:B------:R-:W-:Y:S01]  /*67c0*/  @P1 LEA R4, R65.reuse, R98, 0xd ;  /* 0x0000006241041211 */ /* 0x040fe200078e68ff */
[C---:B------:R-:W-:Y:S02]  /*67d0*/  @P1 IMAD R5, R65.reuse, 0x2000, R99 ;  /* 0x0000200041051824 */ /* 0x040fe400078e0263 */
[----:B------:R-:W-:Y:S01]  /*67e0*/  @P1 IMAD R3, R65, 0x2000, R106 ;  /* 0x0000200041031824 */ /* 0x000fe200078e026a */
[----:B------:R-:W-:Y:S06]  /*67f0*/  @P0 BRA `(.L_x_103) ;  /* 0x00000000000c0947 */ /* 0x000fec0003800000 */
[----:B--2---:R-:W-:Y:S04]  /*6800*/  SHF.L.U32 R0, R97, 0x1f, RZ ;  /* 0x0000001f61007819 */ /* 0x004fe800000006ff */
[----:B------:R-:W2:Y:S02]  /*6810*/  SYNCS.PHASECHK.TRANS64.TRYWAIT P0, [R2+URZ+0x30], R0 ;  /* 0x00003000020075a7 */ /* 0x000ea400080011ff */
[----:B--2---:R-:W-:Y:S05]  /*6820*/  @!P0 BRA `(.L_x_104) ;  /* 0x00000030004c8947 */ /* 0x004fea0003800000 */
.L_x_103:
[----:B------:R-:W-:Y:S05]  /*6830*/  BSYNC B0 ;  /* 0x0000000000007941 */ /* 0x000fea0003800000 */
.L_x_102:
[----:B------:R-:W-:Y:S02]  /*6840*/  ISETP.NE.AND P0, PT, R67, RZ, PT ;  /* 0x000000ff4300720c */ /* 0x000fe40003f05270 */
[----:B------:R-:W-:Y:S11]  /*6850*/  IADD3 R65, PT, PT, R65, 0x1, RZ ;  /* 0x0000000141417810 */ /* 0x000ff60007ffe0ff */
[----:B------:R4:W1:Y:S04]  /*6860*/  @P0 LDS.128 R56, [R6] ;  /* 0x0000000006380984 */ /* 0x0008680000000c00 */
[----:B------:R4:W1:Y:S04]  /*6870*/  @P0 LDS.128 R60, [R5+0x10] ;  /* 0x00001000053c0984 */ /* 0x0008680000000c00 */
[----:B------:R4:W1:Y:S04]  /*6880*/  @P0 LDS.128 R68, [R4+0x20] ;  /* 0x0000200004440984 */ /* 0x0008680000000c00 */
[----:B------:R4:W1:Y:S02]  /*6890*/  @P0 LDS.128 R76, [R3+0x30] ;  /* 0x00003000034c0984 */ /* 0x0008640000000c00 */
.L_x_101:
[----:B------:R-:W-:Y:S05]  /*68a0*/  BSYNC B1 ;  /* 0x0000000000017941 */ /* 0x000fea0003800000 */
.L_x_100:
[----:B--2---:R-:W-:Y:S05]  /*68b0*/  VIADD R0, R48, 0x20 ;  /* 0x0000002030007836 */ /* 0x004fea0000000000 */
[----:B------:R-:W-:Y:S04]  /*68c0*/  SHF.R.U32.HI R0, RZ, 0x15, R0 ;  /* 0x00000015ff007819 */ /* 0x000fe80000011600 */
[----:B------:R-:W-:Y:S11]  /*68d0*/  LOP3.LUT P0, RZ, R0, 0x3, R92, 0x48, !PT ;  /* 0x0000000300ff7812 */ /* 0x000ff6000780485c */
[----:B------:R-:W-:Y:S02]  /*68e0*/  @!UPT UIADD3 URZ, UPT, UPT, URZ, URZ, URZ ;  /* 0x000000fffffff290 */ /* 0x000fe4000fffe0ff */
[----:B------:R-:W-:Y:S05]  /*68f0*/  @!P0 BRA `(.L_x_105) ;  /* 0x0000000000408947 */ /* 0x000fea0003800000 */
[----:B------:R-:W2:Y:S01]  /*6900*/  LDCU.64 UR8, c[0x4][0x70] ;  /* 0x01000e00ff0877ac */ /* 0x000ea20008000a00 */
[----:B----4-:R-:W-:Y:S01]  /*6910*/  MOV R3, 0x0 ;  /* 0x0000000000037802 */ /* 0x010fe20000000f00 */
[----:B------:R-:W-:Y:S02]  /*6920*/  HFMA2 R12, -RZ, RZ, 0, 5.9604644775390625e-08 ;  /* 0x00000001ff0c7431 */ /* 0x000fe400000001ff */
[----:B-1----:R-:W-:Y:S02]  /*6930*/  IMAD.MOV.U32 R8, RZ, RZ, 0x192 ;  /* 0x00000192ff087424 */ /* 0x002fe400078e00ff */
[----:B------:R-:W-:Y:S01]  /*6940*/  IMAD.MOV.U32 R13, RZ, RZ, RZ ;  /* 0x000000ffff0d7224 */ /* 0x000fe200078e00ff */
[----:B------:R-:W1:Y:S01]  /*6950*/  LDCU.64 UR6, c[0x4][0x78] ;  /* 0x01000f00ff0677ac */ /* 0x000e620008000a00 */
[----:B------:R-:W4:Y:S01]  /*6960*/  LDC.64 R2, c[0x4][R3] ;  /* 0x0100000003027b82 */ /* 0x000f220000000a00 */
[----:B------:R-:W5:Y:S01]  /*6970*/  LDCU.64 UR4, c[0x4][0x10] ;  /* 0x01000200ff0477ac */ /* 0x000f620008000a00 */
[----:B--2---:R-:W-:Y:S01]  /*6980*/  MOV R5, UR9 ;  /* 0x0000000900057c02 */ /* 0x004fe20008000f00 */
[----:B------:R-:W-:Y:S01]  /*6990*/  IMAD.U32 R4, RZ, RZ, UR8 ;  /* 0x00000008ff047e24 */ /* 0x000fe2000f8e00ff */
[----:B-1----:R-:W-:Y:S01]  /*69a0*/  MOV R7, UR7 ;  /* 0x0000000700077c02 */ /* 0x002fe20008000f00 */
[----:B------:R-:W-:Y:S01]  /*69b0*/  IMAD.U32 R6, RZ, RZ, UR6 ;  /* 0x00000006ff067e24 */ /* 0x000fe2000f8e00ff */
[----:B-----5:R-:W-:Y:S01]  /*69c0*/  MOV R11, UR5 ;  /* 0x00000005000b7c02 */ /* 0x020fe20008000f00 */
[----:B------:R-:W-:Y:S02]  /*69d0*/  IMAD.U32 R10, RZ, RZ, UR4 ;  /* 0x00000004ff0a7e24 */ /* 0x000fe4000f8e00ff */
[----:B------:R-:W-:Y:S07]  /*69e0*/  LEPC R20, `(.L_x_105) ;  /* 0x000000001014794e */ /* 0x000fee0000000000 */
[----:B---34-:R-:W-:Y:S05]  /*69f0*/  CALL.ABS.NOINC R2 ;  /* 0x0000000002007343 */ /* 0x018fea0003c00000 */
.L_x_105:
[----:B------:R-:W-:Y:S01]  /*6a00*/  ISETP.NE.AND P6, PT, R107, RZ, PT ;  /* 0x000000ff6b00720c */ /* 0x000fe20003fc5270 */
[----:B------:R-:W-:Y:S05]  /*6a10*/  WARPSYNC.ALL ;  /* 0x0000000000007948 */ /* 0x000fea0003800000 */
[----:B------:R-:W-:Y:S01]  /*6a20*/  R2UR UR4, R48 ;  /* 0x00000000300472ca */ /* 0x000fe200000e0000 */
[----:B------:R-:W-:Y:S01]  /*6a30*/  BSSY.RECONVERGENT B0, `(.L_x_106) ;  /* 0x000008f000007945 */ /* 0x000fe20003800200 */
[----:B------:R-:W-:Y:S02]  /*6a40*/  MOV R50, UR51 ;  /* 0x0000003300327c02 */ /* 0x000fe40008000f00 */
[----:B-1--4-:R-:W-:Y:S02]  /*6a50*/  SHF.L.U32 R3, R56, 0x10, RZ ;  /* 0x0000001038037819 */ /* 0x012fe400000006ff */
[----:B------:R-:W-:Y:S02]  /*6a60*/  MOV R72, UR37 ;  /* 0x0000002500487c02 */ /* 0x000fe40008000f00 */
[----:B------:R-:W-:Y:S02]  /*6a70*/  @P6 LEA R50, R50, UR48, 0x3 ;  /* 0x0000003032326c11 */ /* 0x000fe4000f8e18ff */
[C---:B------:R-:W-:Y:S02]  /*6a80*/  LOP3.LUT R51, R57.reuse, 0xffff0000, RZ, 0xc0, !PT ;  /* 0xffff000039337812 */ /* 0x040fe400078ec0ff */
[----:B------:R-:W-:Y:S01]  /*6a90*/  @P6 IADD3 R50, PT, PT, R50, 0x50, RZ ;  /* 0x0000005032326810 */ /* 0x000fe20007ffe0ff */
[----:B------:R-:W1:Y:S01]  /*6aa0*/  LDTM.x32 R4, tmem[UR4+0x20] ;  /* 0x00002004000479ee */ /* 0x000e6200082c0000 */
[----:B------:R-:W-:Y:S02]  /*6ab0*/  ISETP.NE.AND P0, PT, R102, RZ, PT ;  /* 0x000000ff6600720c */ /* 0x000fe40003f05270 */
[----:B------:R-:W-:Y:S02]  /*6ac0*/  @P6 PRMT R72, R72, 0x654, R50 ;  /* 0x0000065448486816 */ /* 0x000fe40000000032 */
[----:B------:R-:W-:Y:S01]  /*6ad0*/  SHF.L.U32 R50, R57, 0x10, RZ ;  /* 0x0000001039327819 */ /* 0x000fe200000006ff */
[C---:B-1----:R-:W-:Y:S01]  /*6ae0*/  FMUL R0, R47.reuse, R4 ;  /* 0x000000042f007220 */ /* 0x042fe20000400000 */
[----:B------:R-:W-:Y:S01]  /*6af0*/  LOP3.LUT R4, R56, 0xffff0000, RZ, 0xc0, !PT ;  /* 0xffff000038047812 */ /* 0x000fe200078ec0ff */
[C---:B------:R-:W-:Y:S01]  /*6b00*/  FMUL R2, R47.reuse, R5 ;  /* 0x000000052f027220 */ /* 0x040fe20000400000 */
[----:B------:R-:W-:Y:S01]  /*6b10*/  FMUL R7, R47, R7 ;  /* 0x000000072f077220 */ /* 0x000fe20000400000 */
[----:B------:R-:W-:Y:S01]  /*6b20*/  FFMA R0, R49, R3, R0 ;  /* 0x0000000331007223 */ /* 0x000fe20000000000 */
[----:B------:R-:W-:Y:S01]  /*6b30*/  FMUL R3, R47, R6 ;  /* 0x000000062f037220 */ /* 0x000fe20000400000 */
[----:B------:R-:W-:Y:S01]  /*6b40*/  FFMA R2, R49, R4, R2 ;  /* 0x0000000431027223 */ /* 0x000fe20000000002 */
[C---:B------:R-:W-:Y:S01]  /*6b50*/  FMUL R4, R47.reuse, R8 ;  /* 0x000000082f047220 */ /* 0x040fe20000400000 */
[C---:B------:R-:W-:Y:S01]  /*6b60*/  FMUL R8, R47.reuse, R12 ;  /* 0x0000000c2f087220 */ /* 0x040fe20000400000 */
[C---:B------:R-:W-:Y:S01]  /*6b70*/  FMUL R12, R47.reuse, R16 ;  /* 0x000000102f0c7220 */ /* 0x040fe20000400000 */
[C---:B------:R-:W-:Y:S01]  /*6b80*/  FMUL R16, R47.reuse, R20 ;  /* 0x000000142f107220 */ /* 0x040fe20000400000 */
[----:B------:R-:W-:Y:S01]  /*6b90*/  F2FP.BF16.F32.PACK_AB R52, R2, R0 ;  /* 0x000000000234723e */ /* 0x000fe200000010ff */
[C---:B------:R-:W-:Y:S01]  /*6ba0*/  FMUL R20, R47.reuse, R24 ;  /* 0x000000182f147220 */ /* 0x040fe20000400000 */
[C---:B------:R-:W-:Y:S01]  /*6bb0*/  LOP3.LUT R0, R58.reuse, 0xffff0000, RZ, 0xc0, !PT ;  /* 0xffff00003a007812 */ /* 0x040fe200078ec0ff */
[----:B------:R-:W-:Y:S01]  /*6bc0*/  FMUL R24, R47, R28 ;  /* 0x0000001c2f187220 */ /* 0x000fe20000400000 */
[----:B------:R-:W-:Y:S01]  /*6bd0*/  SHF.L.U32 R2, R59, 0x10, RZ ;  /* 0x000000103b027819 */ /* 0x000fe200000006ff */
[C---:B------:R-:W-:Y:S01]  /*6be0*/  FMUL R28, R47.reuse, R32 ;  /* 0x000000202f1c7220 */ /* 0x040fe20000400000 */
[----:B------:R-:W-:Y:S01]  /*6bf0*/  SHF.L.U32 R32, R58, 0x10, RZ ;  /* 0x000000103a207819 */ /* 0x000fe200000006ff */
[----:B------:R-:W-:Y:S01]  /*6c00*/  FMUL R5, R47, R9 ;  /* 0x000000092f057220 */ /* 0x000fe20000400000 */
[C---:B------:R-:W-:Y:S01]  /*6c10*/  FFMA R3, R49.reuse, R50, R3 ;  /* 0x0000003231037223 */ /* 0x040fe20000000003 */
[----:B------:R-:W-:Y:S01]  /*6c20*/  FFMA R7, R49, R51, R7 ;  /* 0x0000003331077223 */ /* 0x000fe20000000007 */
[----:B------:R-:W-:Y:S01]  /*6c30*/  FMUL R6, R47, R10 ;  /* 0x0000000a2f067220 */ /* 0x000fe20000400000 */
[----:B------:R-:W-:Y:S01]  /*6c40*/  FFMA R4, R49, R32, R4 ;  /* 0x0000002031047223 */ /* 0x000fe20000000004 */
[----:B------:R-:W-:Y:S01]  /*6c50*/  LOP3.LUT R32, R59, 0xffff0000, RZ, 0xc0, !PT ;  /* 0xffff00003b207812 */ /* 0x000fe200078ec0ff */
[----:B------:R-:W-:Y:S01]  /*6c60*/  FFMA R5, R49, R0, R5 ;  /* 0x0000000031057223 */ /* 0x000fe20000000005 */
[C---:B------:R-:W-:Y:S01]  /*6c70*/  SHF.L.U32 R0, R60.reuse, 0x10, RZ ;  /* 0x000000103c007819 */ /* 0x040fe200000006ff */
[----:B------:R-:W-:Y:S01]  /*6c80*/  FMUL R11, R47, R11 ;  /* 0x0000000b2f0b7220 */ /* 0x000fe20000400000 */
[----:B------:R-:W-:Y:S01]  /*6c90*/  F2FP.BF16.F32.PACK_AB R53, R7, R3 ;  /* 0x000000030735723e */ /* 0x000fe200000010ff */
[C---:B------:R-:W-:Y:S01]  /*6ca0*/  FFMA R6, R49.reuse, R2, R6 ;  /* 0x0000000231067223 */ /* 0x040fe20000000006 */
[----:B------:R-:W-:Y:S01]  /*6cb0*/  LOP3.LUT R2, R60, 0xffff0000, RZ, 0xc0, !PT ;  /* 0xffff00003c027812 */ /* 0x000fe200078ec0ff */
[----:B------:R-:W-:Y:S01]  /*6cc0*/  FFMA R11, R49, R32, R11 ;  /* 0x00000020310b7223 */ /* 0x000fe2000000000b */
[----:B------:R-:W-:Y:S01]  /*6cd0*/  SHF.L.U32 R3, R61, 0x10, RZ ;  /* 0x000000103d037819 */ /* 0x000fe200000006ff */
[----:B------:R-:W-:Y:S01]  /*6ce0*/  FFMA R8, R49, R0, R8 ;  /* 0x0000000031087223 */ /* 0x000fe20000000008 */
[----:B------:R-:W-:Y:S01]  /*6cf0*/  LOP3.LUT R0, R61, 0xffff0000, RZ, 0xc0, !PT ;  /* 0xffff00003d007812 */ /* 0x000fe200078ec0ff */
[----:B------:R-:W-:Y:S01]  /*6d00*/  FMUL R9, R47, R13 ;  /* 0x0000000d2f097220 */ /* 0x000fe20000400000 */
[----:B------:R-:W-:Y:S01]  /*6d10*/  F2FP.BF16.F32.PACK_AB R54, R5, R4 ;  /* 0x000000040536723e */ /* 0x000fe200000010ff */
[----:B------:R-:W-:Y:S01]  /*6d20*/  FMUL R10, R47, R14 ;  /* 0x0000000e2f0a7220 */ /* 0x000fe20000400000 */
[----:B------:R-:W-:Y:S01]  /*6d30*/  F2FP.BF16.F32.PACK_AB R55, R11, R6 ;  /* 0x000000060b37723e */ /* 0x000fe200000010ff */
[----:B------:R-:W-:Y:S01]  /*6d40*/  FMUL R15, R47, R15 ;  /* 0x0000000f2f0f7220 */ /* 0x000fe20000400000 */
[----:B------:R-:W-:Y:S01]  /*6d50*/  SHF.L.U32 R4, R77, 0x10, RZ ;  /* 0x000000104d047819 */ /* 0x000fe200000006ff */
[C---:B------:R-:W-:Y:S01]  /*6d60*/  FFMA R9, R49.reuse, R2, R9 ;  /* 0x0000000231097223 */ /* 0x040fe20000000009 */
[C---:B------:R-:W-:Y:S01]  /*6d70*/  SHF.L.U32 R2, R62.reuse, 0x10, RZ ;  /* 0x000000103e027819 */ /* 0x040fe200000006ff */
[C---:B------:R-:W-:Y:S01]  /*6d80*/  FFMA R10, R49.reuse, R3, R10 ;  /* 0x00000003310a7223 */ /* 0x040fe2000000000a */
[----:B------:R-:W-:Y:S01]  /*6d90*/  LOP3.LUT R3, R62, 0xffff0000, RZ, 0xc0, !PT ;  /* 0xffff00003e037812 */ /* 0x000fe200078ec0ff */
[----:B------:R-:W-:Y:S01]  /*6da0*/  FFMA R15, R49, R0, R15 ;  /* 0x00000000310f7223 */ /* 0x000fe2000000000f */
[----:B------:R-:W-:Y:S01]  /*6db0*/  SHF.L.U32 R0, R63, 0x10, RZ ;  /* 0x000000103f007819 */ /* 0x000fe200000006ff */
[----:B------:R-:W-:Y:S01]  /*6dc0*/  FMUL R13, R47, R17 ;  /* 0x000000112f0d7220 */ /* 0x000fe20000400000 */
[----:B------:R-:W-:Y:S01]  /*6dd0*/  F2FP.BF16.F32.PACK_AB R8, R9, R8 ;  /* 0x000000080908723e */ /* 0x000fe200000010ff */
[----:B------:R-:W-:Y:S01]  /*6de0*/  FMUL R14, R47, R18 ;  /* 0x000000122f0e7220 */ /* 0x000fe20000400000 */
[----:B------:R-:W-:Y:S01]  /*6df0*/  F2FP.BF16.F32.PACK_AB R9, R15, R10 ;  /* 0x0000000a0f09723e */ /* 0x000fe200000010ff */
[----:B------:R-:W-:Y:S01]  /*6e00*/  FFMA R12, R49, R2, R12 ;  /* 0x00000002310c7223 */ /* 0x000fe2000000000c */
[----:B------:R-:W-:Y:S01]  /*6e10*/  LOP3.LUT R2, R63, 0xffff0000, RZ, 0xc0, !PT ;  /* 0xffff00003f027812 */ /* 0x000fe200078ec0ff */
[----:B------:R-:W-:Y:S01]  /*6e20*/  FFMA R13, R49, R3, R13 ;  /* 0x00000003310d7223 */ /* 0x000fe2000000000d */
[----:B------:R-:W-:Y:S01]  /*6e30*/  SHF.L.U32 R3, R69, 0x10, RZ ;  /* 0x0000001045037819 */ /* 0x000fe200000006ff */
[----:B------:R-:W-:Y:S01]  /*6e40*/  FFMA R14, R49, R0, R14 ;  /* 0x00000000310e7223 */ /* 0x000fe2000000000e */
[C---:B------:R-:W-:Y:S01]  /*6e50*/  SHF.L.U32 R0, R68.reuse, 0x10, RZ ;  /* 0x0000001044007819 */ /* 0x040fe200000006ff */
[----:B------:R-:W-:Y:S01]  /*6e60*/  FMUL R19, R47, R19 ;  /* 0x000000132f137220 */ /* 0x000fe20000400000 */
[----:B------:R-:W-:Y:S01]  /*6e70*/  F2FP.BF16.F32.PACK_AB R10, R13, R12 ;  /* 0x0000000c0d0a723e */ /* 0x000fe200000010ff */
[----:B------:R-:W-:Y:S01]  /*6e80*/  FMUL R17, R47, R21 ;  /* 0x000000152f117220 */ /* 0x000fe20000400000 */
[----:B------:R-:W-:Y:S01]  /*6e90*/  LOP3.LUT R5, R79, 0xffff0000, RZ, 0xc0, !PT ;  /* 0xffff00004f057812 */ /* 0x000fe200078ec0ff */
[C---:B------:R-:W-:Y:S01]  /*6ea0*/  FFMA R19, R49.reuse, R2, R19 ;  /* 0x0000000231137223 */ /* 0x040fe20000000013 */
[----:B------:R-:W-:Y:S01]  /*6eb0*/  LOP3.LUT R2, R68, 0xffff0000, RZ, 0xc0, !PT ;  /* 0xffff000044027812 */ /* 0x000fe200078ec0ff */
[----:B------:R1:W-:Y:S01]  /*6ec0*/  STS.128 [R100+0x2000], R52 ;  /* 0x0020003464007388 */ /* 0x0003e20000000c00 */
[----:B------:R-:W-:Y:S01]  /*6ed0*/  FFMA R16, R49, R0, R16 ;  /* 0x0000000031107223 */ /* 0x000fe20000000010 */
[----:B------:R-:W-:Y:S01]  /*6ee0*/  LOP3.LUT R0, R69, 0xffff0000, RZ, 0xc0, !PT ;  /* 0xffff000045007812 */ /* 0x000fe200078ec0ff */
[----:B------:R-:W-:Y:S01]  /*6ef0*/  FMUL R18, R47, R22 ;  /* 0x000000162f127220 */ /* 0x000fe20000400000 */
[----:B------:R-:W-:Y:S01]  /*6f00*/  F2FP.BF16.F32.PACK_AB R11, R19, R14 ;  /* 0x0000000e130b723e */ /* 0x000fe200000010ff */
[----:B------:R-:W-:Y:S01]  /*6f10*/  FMUL R23, R47, R23 ;  /* 0x000000172f177220 */ /* 0x000fe20000400000 */
[C---:B------:R-:W-:Y:S01]  /*6f20*/  FFMA R17, R49.reuse, R2, R17 ;  /* 0x0000000231117223 */ /* 0x040fe20000000011 */
[C---:B------:R-:W-:Y:S01]  /*6f30*/  SHF.L.U32 R2, R70.reuse, 0x10, RZ ;  /* 0x0000001046027819 */ /* 0x040fe200000006ff */
[----:B------:R-:W-:Y:S01]  /*6f40*/  FFMA R18, R49, R3, R18 ;  /* 0x0000000331127223 */ /* 0x000fe20000000012 */
[----:B------:R-:W-:Y:S01]  /*6f50*/  SHF.L.U32 R3, R71, 0x10, RZ ;  /* 0x0000001047037819 */ /* 0x000fe200000006ff */
[----:B------:R1:W-:Y:S01]  /*6f60*/  STS.128 [R99+0x2010], R8 ;  /* 0x0020100863007388 */ /* 0x0003e20000000c00 */
[----:B------:R-:W-:Y:S01]  /*6f70*/  F2FP.BF16.F32.PACK_AB R16, R17, R16 ;  /* 0x000000101110723e */ /* 0x000fe200000010ff */
[----:B------:R-:W-:Y:S01]  /*6f80*/  FFMA R23, R49, R0, R23 ;  /* 0x0000000031177223 */ /* 0x000fe20000000017 */
[----:B------:R-:W-:Y:S01]  /*6f90*/  LOP3.LUT R0, R70, 0xffff0000, RZ, 0xc0, !PT ;  /* 0xffff000046007812 */ /* 0x000fe200078ec0ff */
[C---:B------:R-:W-:Y:S01]  /*6fa0*/  FMUL R21, R47.reuse, R25 ;  /* 0x000000192f157220 */ /* 0x040fe20000400000 */
[----:B------:R-:W-:Y:S01]  /*6fb0*/  FMUL R22, R47, R26 ;  /* 0x0000001a2f167220 */ /* 0x000fe20000400000 */
[C---:B------:R-:W-:Y:S01]  /*6fc0*/  FFMA R20, R49.reuse, R2, R20 ;  /* 0x0000000231147223 */ /* 0x040fe20000000014 */
[C---:B------:R-:W-:Y:S01]  /*6fd0*/  SHF.L.U32 R2, R76.reuse, 0x10, RZ ;  /* 0x000000104c027819 */ /* 0x040fe200000006ff */
[----:B------:R-:W-:Y:S01]  /*6fe0*/  FFMA R21, R49, R0, R21 ;  /* 0x0000000031157223 */ /* 0x000fe20000000015 */
[----:B------:R-:W-:Y:S01]  /*6ff0*/  LOP3.LUT R0, R71, 0xffff0000, RZ, 0xc0, !PT ;  /* 0xffff000047007812 */ /* 0x000fe200078ec0ff */
[----:B------:R-:W-:Y:S01]  /*7000*/  FFMA R22, R49, R3, R22 ;  /* 0x0000000331167223 */ /* 0x000fe20000000016 */
[C---:B------:R-:W-:Y:S01]  /*7010*/  FMUL R27, R47.reuse, R27 ;  /* 0x0000001b2f1b7220 */ /* 0x040fe20000400000 */
[----:B------:R-:W-:Y:S01]  /*7020*/  LOP3.LUT R3, R76, 0xffff0000, RZ, 0xc0, !PT ;  /* 0xffff00004c037812 */ /* 0x000fe200078ec0ff */
[C---:B------:R-:W-:Y:S01]  /*7030*/  FMUL R25, R47.reuse, R29 ;  /* 0x0000001d2f197220 */ /* 0x040fe20000400000 */
[----:B------:R-:W-:Y:S01]  /*7040*/  FMUL R26, R47, R30 ;  /* 0x0000001e2f1a7220 */ /* 0x000fe20000400000 */
[C---:B------:R-:W-:Y:S01]  /*7050*/  FFMA R27, R49.reuse, R0, R27 ;  /* 0x00000000311b7223 */ /* 0x040fe2000000001b */
[----:B------:R-:W-:Y:S01]  /*7060*/  FFMA R24, R49, R2, R24 ;  /* 0x0000000231187223 */ /* 0x000fe20000000018 */
[----:B------:R-:W-:Y:S01]  /*7070*/  LOP3.LUT R0, R77, 0xffff0000, RZ, 0xc0, !PT ;  /* 0xffff00004d007812 */ /* 0x000fe200078ec0ff */
[----:B------:R-:W-:Y:S01]  /*7080*/  FFMA R25, R49, R3, R25 ;  /* 0x0000000331197223 */ /* 0x000fe20000000019 */
[----:B------:R-:W-:Y:S01]  /*7090*/  FMUL R31, R47, R31 ;  /* 0x0000001f2f1f7220 */ /* 0x000fe20000400000 */
[C---:B------:R-:W-:Y:S01]  /*70a0*/  SHF.L.U32 R2, R78.reuse, 0x10, RZ ;  /* 0x000000104e027819 */ /* 0x040fe200000006ff */
[----:B------:R-:W-:Y:S01]  /*70b0*/  FFMA R26, R49, R4, R26 ;  /* 0x00000004311a7223 */ /* 0x000fe2000000001a */
[----:B------:R-:W-:Y:S01]  /*70c0*/  LOP3.LUT R3, R78, 0xffff0000, RZ, 0xc0, !PT ;  /* 0xffff00004e037812 */ /* 0x000fe200078ec0ff */
[----:B------:R-:W-:Y:S01]  /*70d0*/  FMUL R29, R47, R33 ;  /* 0x000000212f1d7220 */ /* 0x000fe20000400000 */
[----:B------:R-:W-:Y:S01]  /*70e0*/  SHF.L.U32 R4, R79, 0x10, RZ ;  /* 0x000000104f047819 */ /* 0x000fe200000006ff */
[----:B------:R-:W-:Y:S01]  /*70f0*/  FMUL R30, R47, R34 ;  /* 0x000000222f1e7220 */ /* 0x000fe20000400000 */
[----:B------:R-:W-:Y:S01]  /*7100*/  F2FP.BF16.F32.PACK_AB R17, R23, R18 ;  /* 0x000000121711723e */ /* 0x000fe200000010ff */
[----:B------:R-:W-:Y:S01]  /*7110*/  FFMA R31, R49, R0, R31 ;  /* 0x00000000311f7223 */ /* 0x000fe2000000001f */
[----:B------:R-:W-:Y:S01]  /*7120*/  FMUL R35, R47, R35 ;  /* 0x000000232f237220 */ /* 0x000fe20000400000 */
[----:B------:R-:W-:Y:S01]  /*7130*/  F2FP.BF16.F32.PACK_AB R18, R21, R20 ;  /* 0x000000141512723e */ /* 0x000fe200000010ff */
[----:B------:R-:W-:Y:S01]  /*7140*/  FFMA R28, R49, R2, R28 ;  /* 0x00000002311c7223 */ /* 0x000fe2000000001c */
[----:B------:R-:W-:Y:S01]  /*7150*/  F2FP.BF16.F32.PACK_AB R19, R27, R22 ;  /* 0x000000161b13723e */ /* 0x000fe200000010ff */
[C---:B------:R-:W-:Y:S01]  /*7160*/  FFMA R29, R49.reuse, R3, R29 ;  /* 0x00000003311d7223 */ /* 0x040fe2000000001d */
[C---:B------:R-:W-:Y:S01]  /*7170*/  FFMA R30, R49.reuse, R4, R30 ;  /* 0x00000004311e7223 */ /* 0x040fe2000000001e */
[----:B------:R-:W-:Y:S01]  /*7180*/  FFMA R35, R49, R5, R35 ;  /* 0x0000000531237223 */ /* 0x000fe20000000023 */
[----:B------:R-:W-:Y:S01]  /*7190*/  F2FP.BF16.F32.PACK_AB R24, R25, R24 ;  /* 0x000000181918723e */ /* 0x000fe200000010ff */
[----:B------:R1:W-:Y:S01]  /*71a0*/  STS.128 [R98+0x2020], R16 ;  /* 0x0020201062007388 */ /* 0x0003e20000000c00 */
[----:B------:R-:W-:Y:S02]  /*71b0*/  F2FP.BF16.F32.PACK_AB R25, R31, R26 ;  /* 0x0000001a1f19723e */ /* 0x000fe400000010ff */
[----:B------:R-:W-:Y:S02]  /*71c0*/  F2FP.BF16.F32.PACK_AB R26, R29, R28 ;  /* 0x0000001c1d1a723e */ /* 0x000fe400000010ff */
[----:B------:R-:W-:Y:S02]  /*71d0*/  F2FP.BF16.F32.PACK_AB R27, R35, R30 ;  /* 0x0000001e231b723e */ /* 0x000fe400000010ff */
[----:B------:R-:W-:Y:S02]  /*71e0*/  LEA R0, R65, UR48, 0x3 ;  /* 0x0000003041007c11 */ /* 0x000fe4000f8e18ff */
[----:B------:R-:W-:Y:S01]  /*71f0*/  @P6 SHF.L.U32 R2, R97, 0x1f, RZ ;  /* 0x0000001f61026819 */ /* 0x000fe200000006ff */
        /* <DEDUP_REMOVED lines=9> */
[----:B------:R-:W-:Y:S02]  /*7290*/  UIADD3 UR8, UP0, UPT, UR52, 0x680, URZ ;  /* 0x0000068034087890 */ /* 0x000fe4000ff1e0ff */
[----:B------:R-:W-:Y:S02]  /*72a0*/  UIADD3 UR5, UPT, UPT, UR41, 0x20, URZ ;  /* 0x0000002029057890 */ /* 0x000fe4000fffe0ff */
[----:B------:R-:W-:Y:S02]  /*72b0*/  UIADD3 UR4, UPT, UPT, UR48, 0x2200, URZ ;  /* 0x0000220030047890 */ /* 0x000fe4000fffe0ff */
[----:B------:R-:W-:Y:S01]  /*72c0*/  UIADD3.X UR9, UPT, UPT, URZ, UR53, URZ, UP0, !UPT ;  /* 0x00000035ff097290 */ /* 0x000fe200087fe4ff */
[----:B------:R-:W-:Y:S01]  /*72d0*/  UMOV UR6, UR42 ;  /* 0x0000002a00067c82 */ /* 0x000fe20008000000 */
[----:B------:R-:W-:Y:S07]  /*72e0*/  UMOV UR7, UR36 ;  /* 0x0000002400077c82 */ /* 0x000fee0008000000 */
[----:B------:R2:W-:Y:S01]  /*72f0*/  UTMASTG.3D [UR4], [UR8] ;  /* 0x00000004080073b5 */ /* 0x0005e20008010000 */
[----:B------:R0:W-:Y:S01]  /*7300*/  UTMACMDFLUSH ;  /* 0x00000000000079b7 */ /* 0x0001e20000000000 */
[----:B--2---:R-:W-:Y:S04]  /*7310*/  DEPBAR.LE SB0, 0x1 ;  /* 0x000080400000791a */ /* 0x004fe80000000000 */
.L_x_107:
[----:B------:R-:W-:Y:S05]  /*7320*/  BSYNC.RECONVERGENT B0 ;  /* 0x0000000000007941 */ /* 0x000fea0003800200 */
.L_x_106:
[----:B------:R-:W-:Y:S01]  /*7330*/  BAR.SYNC.DEFER_BLOCKING 0x1, 0x80 ;  /* 0x0042000000007b1d */ /* 0x000fe20000010000 */
[----:B------:R-:W-:Y:S04]  /*7340*/  UIADD3 UR40, UPT, UPT, UR51, 0x1, URZ ;  /* 0x0000000133287890 */ /* 0x000fe8000fffe0ff */
[----:B------:R-:W-:Y:S04]  /*7350*/  UISETP.NE.AND UP0, UPT, UR40, 0x4, UPT ;  /* 0x000000042800788c */ /* 0x000fe8000bf05270 */
[----:B------:R-:W-:Y:S01]  /*7360*/  USEL UR40, UR40, URZ, UP0 ;  /* 0x000000ff28287287 */ /* 0x000fe20008000000 */
[----:B------:R2:W-:Y:S01]  /*7370*/  @P6 SYNCS.ARRIVE.TRANS64.RED.A1T0 RZ, [R72+URZ], RZ ;  /* 0x000000ff48ff69a7 */ /* 0x0005e200081004ff */
[----:B------:R-:W-:Y:S01]  /*7380*/  BSSY B1, `(.L_x_108) ;  /* 0x0000017000017945 */ /* 0x000fe20003800000 */
[----:B------:R-:W4:Y:S02]  /*7390*/  @P6 SYNCS.PHASECHK.TRANS64.TRYWAIT P0, [R0+URZ+0x30], R2 ;  /* 0x00003002000065a7 */ /* 0x000f2400080011ff */
[----:B----4-:R-:W-:Y:S01]  /*73a0*/  @P6 SEL R66, RZ, 0x1, !P0 ;  /* 0x00000001ff426807 */ /* 0x010fe20004000000 */
[----:B--2---:R-:W-:Y:S06]  /*73b0*/  @!P6 BRA `(.L_x_109) ;  /* 0x00000000004ce947 */ /* 0x004fec0003800000 */
        /* <DEDUP_REMOVED lines=9> */
[----:B------:R-:W-:Y:S04]  /*7450*/  SHF.L.U32 R6, R97, 0x1f, RZ ;  /* 0x0000001f61067819 */ /* 0x000fe800000006ff */
[----:B------:R-:W2:Y:S02]  /*7460*/  SYNCS.PHASECHK.TRANS64.TRYWAIT P0, [R0+URZ+0x30], R6 ;  /* 0x00003006000075a7 */ /* 0x000ea400080011ff */
[----:B--2---:R-:W-:Y:S05]  /*7470*/  @!P0 BRA `(.L_x_112) ;  /* 0x00000024004c8947 */ /* 0x004fea0003800000 */
.L_x_111:
[----:B------:R-:W-:Y:S05]  /*7480*/  BSYNC B0 ;  /* 0x0000000000007941 */ /* 0x000fea0003800000 */
.L_x_110:
[----:B------:R-:W-:Y:S02]  /*7490*/  ISETP.NE.AND P0, PT, R67, RZ, PT ;  /* 0x000000ff4300720c */ /* 0x000fe40003f05270 */
[----:B------:R-:W-:Y:S11]  /*74a0*/  IADD3 R65, PT, PT, R65, 0x1, RZ ;  /* 0x0000000141417810 */ /* 0x000ff60007ffe0ff */
[----:B------:R4:W1:Y:S04]  /*74b0*/  @P0 LDS.128 R56, [R5] ;  /* 0x0000000005380984 */ /* 0x0008680000000c00 */
[----:B------:R4:W1:Y:S04]  /*74c0*/  @P0 LDS.128 R60, [R4+0x10] ;  /* 0x00001000043c0984 */ /* 0x0008680000000c00 */
[----:B------:R4:W1:Y:S04]  /*74d0*/  @P0 LDS.128 R68, [R3+0x20] ;  /* 0x0000200003440984 */ /* 0x0008680000000c00 */
[----:B------:R4:W1:Y:S02]  /*74e0*/  @P0 LDS.128 R76, [R2+0x30] ;  /* 0x00003000024c0984 */ /* 0x0008640000000c00 */
.L_x_109:
[----:B------:R-:W-:Y:S05]  /*74f0*/  BSYNC B1 ;  /* 0x0000000000017941 */ /* 0x000fea0003800000 */
.L_x_108:
        /* <DEDUP_REMOVED lines=21> */
.L_x_113:
        /* <DEDUP_REMOVED lines=146> */
.L_x_115:
[----:B------:R-:W-:Y:S05]  /*7f70*/  BSYNC.RECONVERGENT B0 ;  /* 0x0000000000007941 */ /* 0x000fea0003800200 */
.L_x_114:
        /* <DEDUP_REMOVED lines=21> */
.L_x_119:
[----:B------:R-:W-:Y:S05]  /*80d0*/  BSYNC B0 ;  /* 0x0000000000007941 */ /* 0x000fea0003800000 */
.L_x_118:
[----:B------:R-:W-:Y:S11]  /*80e0*/  ISETP.NE.AND P0, PT, R67, RZ, PT ;  /* 0x000000ff4300720c */ /* 0x000ff60003f05270 */
[----:B------:R-:W-:Y:S02]  /*80f0*/  @!UPT UIADD3 URZ, UPT, UPT, URZ, URZ, URZ ;  /* 0x000000fffffff290 */ /* 0x000fe4000fffe0ff */
[----:B------:R4:W1:Y:S04]  /*8100*/  @P0 LDS.128 R56, [R4] ;  /* 0x0000000004380984 */ /* 0x0008680000000c00 */
[----:B------:R4:W1:Y:S04]  /*8110*/  @P0 LDS.128 R60, [R3+0x10] ;  /* 0x00001000033c0984 */ /* 0x0008680000000c00 */
[----:B------:R4:W1:Y:S04]  /*8120*/  @P0 LDS.128 R68, [R2+0x20] ;  /* 0x0000200002440984 */ /* 0x0008680000000c00 */
[----:B------:R4:W1:Y:S02]  /*8130*/  @P0 LDS.128 R76, [R65+0x30] ;  /* 0x00003000414c0984 */ /* 0x0008640000000c00 */
.L_x_117:
[----:B------:R-:W-:Y:S05]  /*8140*/  BSYNC B1 ;  /* 0x0000000000017941 */ /* 0x000fea0003800000 */
.L_x_116:
        /* <DEDUP_REMOVED lines=21> */
.L_x_121:
[----:B------:R-:W-:Y:S01]  /*82a0*/  ISETP.NE.AND P0, PT, R102, RZ, PT ;  /* 0x000000ff6600720c */ /* 0x000fe20003f05270 */
[----:B------:R-:W-:Y:S05]  /*82b0*/  WARPSYNC.ALL ;  /* 0x0000000000007948 */ /* 0x000fea0003800000 */
[----:B------:R-:W-:Y:S01]  /*82c0*/  R2UR UR4, R48 ;  /* 0x00000000300472ca */ /* 0x000fe200000e0000 */
[----:B------:R-:W-:Y:S01]  /*82d0*/  BSSY.RECONVERGENT B0, `(.L_x_122) ;  /* 0x000008c000007945 */ /* 0x000fe20003800200 */
[----:B------:R-:W-:Y:S02]  /*82e0*/  R2UR UR5, R64 ;  /* 0x00000000400572ca */ /* 0x000fe400000e0000 */
[C---:B-1----:R-:W-:Y:S02]  /*82f0*/  SHF.L.U32 R0, R56.reuse, 0x10, RZ ;  /* 0x0000001038007819 */ /* 0x042fe400000006ff */
[----:B----4-:R-:W-:Y:S02]  /*8300*/  LOP3.LUT R2, R56, 0xffff0000, RZ, 0xc0, !PT ;  /* 0xffff000038027812 */ /* 0x010fe400078ec0ff */
[C---:B------:R-:W-:Y:S02]  /*8310*/  SHF.L.U32 R3, R57.reuse, 0x10, RZ ;  /* 0x0000001039037819 */ /* 0x040fe400000006ff */
[----:B------:R-:W-:Y:S02]  /*8320*/  LOP3.LUT R48, R57, 0xffff0000, RZ, 0xc0, !PT ;  /* 0xffff000039307812 */ /* 0x000fe400078ec0ff */
[C---:B------:R-:W-:Y:S01]  /*8330*/  SHF.L.U32 R50, R58.reuse, 0x10, RZ ;  /* 0x000000103a327819 */ /* 0x040fe200000006ff */
[----:B------:R-:W1:Y:S01]  /*8340*/  LDTM.x32 R4, tmem[UR4+0x60] ;  /* 0x00006004000479ee */ /* 0x000e6200082c0000 */
[----:B------:R-:W-:Y:S01]  /*8350*/  LOP3.LUT R51, R58, 0xffff0000, RZ, 0xc0, !PT ;  /* 0xffff00003a337812 */ /* 0x000fe200078ec0ff */
[----:B------:R-:W-:Y:S01]  /*8360*/  NOP ;  /* 0x0000000000007918 */ /* 0x000fe20000000000 */
[C---:B------:R-:W-:Y:S01]  /*8370*/  SHF.L.U32 R52, R59.reuse, 0x10, RZ ;  /* 0x000000103b347819 */ /* 0x040fe200000006ff */
[----:B------:R-:W-:Y:S01]  /*8380*/  UIADD3 UR5, UPT, UPT, UR5, 0xc0, URZ ;  /* 0x000000c005057890 */ /* 0x000fe2000fffe0ff */
[----:B------:R-:W-:Y:S02]  /*8390*/  LOP3.LUT R53, R59, 0xffff0000, RZ, 0xc0, !PT ;  /* 0xffff00003b357812 */ /* 0x000fe400078ec0ff */
[C---:B------:R-:W-:Y:S01]  /*83a0*/  SHF.L.U32 R54, R60.reuse, 0x10, RZ ;  /* 0x000000103c367819 */ /* 0x040fe200000006ff */
[----:B------:R-:W-:Y:S01]  /*83b0*/  UPRMT UR5, UR37, 0x654, UR5 ;  /* 0x0000065425057896 */ /* 0x000fe20008000005 */
[----:B------:R-:W-:Y:S02]  /*83c0*/  LOP3.LUT R55, R60, 0xffff0000, RZ, 0xc0, !PT ;  /* 0xffff00003c377812 */ /* 0x000fe400078ec0ff */
[C---:B------:R-:W-:Y:S02]  /*83d0*/  SHF.L.U32 R56, R61.reuse, 0x10, RZ ;  /* 0x000000103d387819 */ /* 0x040fe400000006ff */
[----:B------:R-:W-:Y:S02]  /*83e0*/  LOP3.LUT R57, R61, 0xffff0000, RZ, 0xc0, !PT ;  /* 0xffff00003d397812 */ /* 0x000fe400078ec0ff */
[C---:B------:R-:W-:Y:S02]  /*83f0*/  SHF.L.U32 R58, R62.reuse, 0x10, RZ ;  /* 0x000000103e3a7819 */ /* 0x040fe400000006ff */
[----:B------:R-:W-:Y:S01]  /*8400*/  LOP3.LUT R59, R62, 0xffff0000, RZ, 0xc0, !PT ;  /* 0xffff00003e3b7812 */ /* 0x000fe200078ec0ff */
[----:B-1----:R-:W-:Y:S01]  /*8410*/  SYNCS.ARRIVE.TRANS64.RED.A1T0 RZ, [UR5], RZ ;  /* 0x000000ffffff79a7 */ /* 0x002fe20008100405 */
[C---:B------:R-:W-:Y:S02]  /*8420*/  SHF.L.U32 R60, R63.reuse, 0x10, RZ ;  /* 0x000000103f3c7819 */ /* 0x040fe400000006ff */
[----:B------:R-:W-:Y:S02]  /*8430*/  LOP3.LUT R61, R63, 0xffff0000, RZ, 0xc0, !PT ;  /* 0xffff00003f3d7812 */ /* 0x000fe400078ec0ff */
[C---:B------:R-:W-:Y:S01]  /*8440*/  SHF.L.U32 R62, R68.reuse, 0x10, RZ ;  /* 0x00000010443e7819 */ /* 0x040fe200000006ff */
[C---:B------:R-:W-:Y:S01]  /*8450*/  FMUL R4, R47.reuse, R4 ;  /* 0x000000042f047220 */ /* 0x040fe20000400000 */
[C---:B------:R-:W-:Y:S01]  /*8460*/  FMUL R5, R47.reuse, R5 ;  /* 0x000000052f057220 */ /* 0x040fe20000400000 */
[----:B------:R-:W-:Y:S01]  /*8470*/  FMUL R6, R47, R6 ;  /* 0x000000062f067220 */ /* 0x000fe20000400000 */
[----:B------:R-:W-:Y:S01]  /*8480*/  LOP3.LUT R63, R68, 0xffff0000, RZ, 0xc0, !PT ;  /* 0xffff0000443f7812 */ /* 0x000fe200078ec0ff */
[C---:B------:R-:W-:Y:S01]  /*8490*/  FFMA R4, R49.reuse, R0, R4 ;  /* 0x0000000031047223 */ /* 0x040fe20000000004 */
[----:B------:R-:W-:Y:S01]  /*84a0*/  FFMA R5, R49, R2, R5 ;  /* 0x0000000231057223 */ /* 0x000fe20000000005 */
[----:B------:R-:W-:Y:S01]  /*84b0*/  SHF.L.U32 R64, R69, 0x10, RZ ;  /* 0x0000001045407819 */ /* 0x000fe200000006ff */
[----:B------:R-:W-:Y:S01]  /*84c0*/  FFMA R6, R49, R3, R6 ;  /* 0x0000000331067223 */ /* 0x000fe20000000006 */
[----:B------:R-:W-:Y:S01]  /*84d0*/  FMUL R7, R47, R7 ;  /* 0x000000072f077220 */ /* 0x000fe20000400000 */
[----:B------:R-:W-:Y:S01]  /*84e0*/  LOP3.LUT R65, R69, 0xffff0000, RZ, 0xc0, !PT ;  /* 0xffff000045417812 */ /* 0x000fe200078ec0ff */
[----:B------:R-:W-:Y:S01]  /*84f0*/  FMUL R8, R47, R8 ;  /* 0x000000082f087220 */ /* 0x000fe20000400000 */
[----:B------:R-:W-:Y:S01]  /*8500*/  F2FP.BF16.F32.PACK_AB R4, R5, R4 ;  /* 0x000000040504723e */ /* 0x000fe200000010ff */
[----:B------:R-:W-:Y:S01]  /*8510*/  FFMA R7, R49, R48, R7 ;  /* 0x0000003031077223 */ /* 0x000fe20000000007 */
[----:B------:R-:W-:Y:S01]  /*8520*/  FMUL R9, R47, R9 ;  /* 0x000000092f097220 */ /* 0x000fe20000400000 */
[----:B------:R-:W-:Y:S01]  /*8530*/  FFMA R8, R49, R50, R8 ;  /* 0x0000003231087223 */ /* 0x000fe20000000008 */
[C---:B------:R-:W-:Y:S01]  /*8540*/  SHF.L.U32 R66, R70.reuse, 0x10, RZ ;  /* 0x0000001046427819 */ /* 0x040fe200000006ff */
[----:B------:R-:W-:Y:S01]  /*8550*/  FMUL R0, R47, R10 ;  /* 0x0000000a2f007220 */ /* 0x000fe20000400000 */
[----:B------:R-:W-:Y:S01]  /*8560*/  F2FP.BF16.F32.PACK_AB R5, R7, R6 ;  /* 0x000000060705723e */ /* 0x000fe200000010ff */
[----:B------:R-:W-:Y:S01]  /*8570*/  FFMA R9, R49, R51, R9 ;  /* 0x0000003331097223 */ /* 0x000fe20000000009 */
[----:B------:R-:W-:Y:S01]  /*8580*/  FMUL R2, R47, R11 ;  /* 0x0000000b2f027220 */ /* 0x000fe20000400000 */
[----:B------:R-:W-:Y:S01]  /*8590*/  FFMA R0, R49, R52, R0 ;  /* 0x0000003431007223 */ /* 0x000fe20000000000 */
[----:B------:R-:W-:Y:S01]  /*85a0*/  LOP3.LUT R67, R70, 0xffff0000, RZ, 0xc0, !PT ;  /* 0xffff000046437812 */ /* 0x000fe200078ec0ff */
[----:B------:R-:W-:Y:S01]  /*85b0*/  FMUL R3, R47, R12 ;  /* 0x0000000c2f037220 */ /* 0x000fe20000400000 */
[----:B------:R-:W-:Y:S01]  /*85c0*/  F2FP.BF16.F32.PACK_AB R6, R9, R8 ;  /* 0x000000080906723e */ /* 0x000fe200000010ff */
[----:B------:R-:W-:Y:S01]  /*85d0*/  FFMA R2, R49, R53, R2 ;  /* 0x0000003531027223 */ /* 0x000fe20000000002 */
[----:B------:R-:W-:Y:S01]  /*85e0*/  FMUL R10, R47, R13 ;  /* 0x0000000d2f0a7220 */ /* 0x000fe20000400000 */
[----:B------:R-:W-:Y:S01]  /*85f0*/  FFMA R3, R49, R54, R3 ;  /* 0x0000003631037223 */ /* 0x000fe20000000003 */
[----:B------:R-:W-:Y:S01]  /*8600*/  SHF.L.U32 R68, R71, 0x10, RZ ;  /* 0x0000001047447819 */ /* 0x000fe200000006ff */
[----:B------:R-:W-:Y:S01]  /*8610*/  FMUL R11, R47, R14 ;  /* 0x0000000e2f0b7220 */ /* 0x000fe20000400000 */
[----:B------:R-:W-:Y:S01]  /*8620*/  F2FP.BF16.F32.PACK_AB R7, R2, R0 ;  /* 0x000000000207723e */ /* 0x000fe200000010ff */
[----:B------:R-:W-:Y:S01]  /*8630*/  FFMA R10, R49, R55, R10 ;  /* 0x00000037310a7223 */ /* 0x000fe2000000000a */
[C---:B------:R-:W-:Y:S01]  /*8640*/  FMUL R15, R47.reuse, R15 ;  /* 0x0000000f2f0f7220 */ /* 0x040fe20000400000 */
[C---:B------:R-:W-:Y:S01]  /*8650*/  FMUL R12, R47.reuse, R16 ;  /* 0x000000102f0c7220 */ /* 0x040fe20000400000 */
[----:B------:R-:W-:Y:S01]  /*8660*/  FMUL R13, R47, R17 ;  /* 0x000000112f0d7220 */ /* 0x000fe20000400000 */
[----:B------:R1:W-:Y:S01]  /*8670*/  STS.128 [R100+0x6000], R4 ;  /* 0x0060000464007388 */ /* 0x0003e20000000c00 */
[----:B------:R-:W-:Y:S01]  /*8680*/  LOP3.LUT R69, R71, 0xffff0000, RZ, 0xc0, !PT ;  /* 0xffff000047457812 */ /* 0x000fe200078ec0ff */
[C---:B------:R-:W-:Y:S01]  /*8690*/  FFMA R11, R49.reuse, R56, R11 ;  /* 0x00000038310b7223 */ /* 0x040fe2000000000b */
[----:B------:R-:W-:Y:S01]  /*86a0*/  SHF.L.U32 R70, R76, 0x10, RZ ;  /* 0x000000104c467819 */ /* 0x000fe200000006ff */
[C---:B------:R-:W-:Y:S01]  /*86b0*/  FFMA R15, R49.reuse, R57, R15 ;  /* 0x00000039310f7223 */ /* 0x040fe2000000000f */
[----:B------:R-:W-:Y:S01]  /*86c0*/  F2FP.BF16.F32.PACK_AB R8, R10, R3 ;  /* 0x000000030a08723e */ /* 0x000fe200000010ff */
[C---:B------:R-:W-:Y:S01]  /*86d0*/  FFMA R12, R49.reuse, R58, R12 ;  /* 0x0000003a310c7223 */ /* 0x040fe2000000000c */
[----:B------:R-:W-:Y:S01]  /*86e0*/  FFMA R13, R49, R59, R13 ;  /* 0x0000003b310d7223 */ /* 0x000fe2000000000d */
[C---:B------:R-:W-:Y:S01]  /*86f0*/  FMUL R14, R47.reuse, R18 ;  /* 0x000000122f0e7220 */ /* 0x040fe20000400000 */
[C---:B------:R-:W-:Y:S01]  /*8700*/  FMUL R19, R47.reuse, R19 ;  /* 0x000000132f137220 */ /* 0x040fe20000400000 */
[C---:B------:R-:W-:Y:S01]  /*8710*/  FMUL R16, R47.reuse, R20 ;  /* 0x000000142f107220 */ /* 0x040fe20000400000 */
[----:B------:R-:W-:Y:S01]  /*8720*/  FMUL R17, R47, R21 ;  /* 0x000000152f117220 */ /* 0x000fe20000400000 */
[----:B------:R-:W-:Y:S01]  /*8730*/  FFMA R14, R49, R60, R14 ;  /* 0x0000003c310e7223 */ /* 0x000fe2000000000e */
        /* <DEDUP_REMOVED lines=9> */
[----:B------:R-:W-:Y:S01]  /*87d0*/  F2FP.BF16.F32.PACK_AB R9, R15, R11 ;  /* 0x0000000b0f09723e */ /* 0x000fe200000010ff */
[----:B------:R-:W-:Y:S01]  /*87e0*/  FFMA R23, R49, R65, R23 ;  /* 0x0000004131177223 */ /* 0x000fe20000000017 */
[----:B------:R-:W-:Y:S01]  /*87f0*/  FMUL R27, R47, R27 ;  /* 0x0000001b2f1b7220 */ /* 0x000fe20000400000 */
[----:B------:R-:W-:Y:S01]  /*8800*/  F2FP.BF16.F32.PACK_AB R10, R13, R12 ;  /* 0x0000000c0d0a723e */ /* 0x000fe200000010ff */
[----:B------:R-:W-:Y:S01]  /*8810*/  FFMA R20, R49, R66, R20 ;  /* 0x0000004231147223 */ /* 0x000fe20000000014 */
[----:B------:R-:W-:Y:S01]  /*8820*/  F2FP.BF16.F32.PACK_AB R11, R19, R14 ;  /* 0x0000000e130b723e */ /* 0x000fe200000010ff */
[----:B------:R-:W-:Y:S01]  /*8830*/  FMUL R24, R47, R28 ;  /* 0x0000001c2f187220 */ /* 0x000fe20000400000 */
[----:B------:R-:W-:Y:S01]  /*8840*/  LOP3.LUT R71, R76, 0xffff0000, RZ, 0xc0, !PT ;  /* 0xffff00004c477812 */ /* 0x000fe200078ec0ff */
[----:B------:R-:W-:Y:S01]  /*8850*/  FFMA R21, R49, R67, R21 ;  /* 0x0000004331157223 */ /* 0x000fe20000000015 */
[----:B------:R-:W-:Y:S01]  /*8860*/  SHF.L.U32 R72, R77, 0x10, RZ ;  /* 0x000000104d487819 */ /* 0x000fe200000006ff */
[----:B------:R1:W-:Y:S01]  /*8870*/  STS.128 [R99+0x6010], R8 ;  /* 0x0060100863007388 */ /* 0x0003e20000000c00 */
[----:B------:R-:W-:Y:S01]  /*8880*/  FMUL R25, R47, R29 ;  /* 0x0000001d2f197220 */ /* 0x000fe20000400000 */
[----:B------:R-:W-:Y:S01]  /*8890*/  FFMA R22, R49, R68, R22 ;  /* 0x0000004431167223 */ /* 0x000fe20000000016 */
[----:B------:R-:W-:Y:S01]  /*88a0*/  LOP3.LUT R73, R77, 0xffff0000, RZ, 0xc0, !PT ;  /* 0xffff00004d497812 */ /* 0x000fe200078ec0ff */
[----:B------:R-:W-:Y:S01]  /*88b0*/  FMUL R26, R47, R30 ;  /* 0x0000001e2f1a7220 */ /* 0x000fe20000400000 */
[----:B------:R-:W-:Y:S01]  /*88c0*/  FFMA R27, R49, R69, R27 ;  /* 0x00000045311b7223 */ /* 0x000fe2000000001b */
[C---:B------:R-:W-:Y:S01]  /*88d0*/  SHF.L.U32 R74, R78.reuse, 0x10, RZ ;  /* 0x000000104e4a7819 */ /* 0x040fe200000006ff */
[----:B------:R-:W-:Y:S01]  /*88e0*/  FMUL R31, R47, R31 ;  /* 0x0000001f2f1f7220 */ /* 0x000fe20000400000 */
[----:B------:R-:W-:Y:S01]  /*88f0*/  FFMA R24, R49, R70, R24 ;  /* 0x0000004631187223 */ /* 0x000fe20000000018 */
[----:B------:R-:W-:Y:S01]  /*8900*/  LOP3.LUT R75, R78, 0xffff0000, RZ, 0xc0, !PT ;  /* 0xffff00004e4b7812 */ /* 0x000fe200078ec0ff */
[----:B------:R-:W-:Y:S01]  /*8910*/  FMUL R28, R47, R32 ;  /* 0x000000202f1c7220 */ /* 0x000fe20000400000 */
[----:B------:R-:W-:Y:S01]  /*8920*/  FFMA R25, R49, R71, R25 ;  /* 0x0000004731197223 */ /* 0x000fe20000000019 */
[----:B------:R-:W-:Y:S01]  /*8930*/  SHF.L.U32 R76, R79, 0x10, RZ ;  /* 0x000000104f4c7819 */ /* 0x000fe200000006ff */
[----:B------:R-:W-:Y:S01]  /*8940*/  FMUL R29, R47, R33 ;  /* 0x000000212f1d7220 */ /* 0x000fe20000400000 */
[----:B------:R-:W-:Y:S01]  /*8950*/  F2FP.BF16.F32.PACK_AB R16, R17, R16 ;  /* 0x000000101110723e */ /* 0x000fe200000010ff */
[----:B------:R-:W-:Y:S01]  /*8960*/  FFMA R26, R49, R72, R26 ;  /* 0x00000048311a7223 */ /* 0x000fe2000000001a */
[----:B------:R-:W-:Y:S01]  /*8970*/  LOP3.LUT R77, R79, 0xffff0000, RZ, 0xc0, !PT ;  /* 0xffff00004f4d7812 */ /* 0x000fe200078ec0ff */
        /* <DEDUP_REMOVED lines=33> */
.L_x_123:
[----:B------:R-:W-:Y:S05]  /*8b90*/  BSYNC.RECONVERGENT B0 ;  /* 0x0000000000007941 */ /* 0x000fea0003800200 */
.L_x_122:
[----:B------:R-:W-:Y:S01]  /*8ba0*/  BAR.SYNC.DEFER_BLOCKING 0x1, 0x80 ;  /* 0x0042000000007b1d */ /* 0x000fe20000010000 */
[----:B------:R-:W-:Y:S01]  /*8bb0*/  UISETP.NE.AND UP0, UPT, UR49, -0x4, UPT ;  /* 0xfffffffc3100788c */ /* 0x000fe2000bf05270 */
[----:B------:R-:W-:Y:S08]  /*8bc0*/  IADD3 R45, PT, PT, R45, 0x1, RZ ;  /* 0x000000012d2d7810 */ /* 0x000ff00007ffe0ff */
[----:B------:R-:W-:Y:S05]  /*8bd0*/  BRA.U !UP0, `(.L_x_124) ;  /* 0x0000000108287547 */ /* 0x000fea000b800000 */
[----:B------:R-:W-:Y:S01]  /*8be0*/  ISETP.NE.AND P0, PT, R107, RZ, PT ;  /* 0x000000ff6b00720c */ /* 0x000fe20003f05270 */
[----:B------:R-:W-:Y:S01]  /*8bf0*/  IMAD.U32 R2, RZ, RZ, UR51 ;  /* 0x00000033ff027e24 */ /* 0x000fe2000f8e00ff */
[----:B------:R-:W-:Y:S01]  /*8c00*/  UIADD3 UR51, UPT, UPT, UR51, 0x1, URZ ;  /* 0x0000000133337890 */ /* 0x000fe2000fffe0ff */
[----:B------:R-:W-:Y:S03]  /*8c10*/  IMAD.U32 R0, RZ, RZ, UR37 ;  /* 0x00000025ff007e24 */ /* 0x000fe6000f8e00ff */
[----:B------:R-:W-:Y:S04]  /*8c20*/  UISETP.NE.AND UP0, UPT, UR51, 0x4, UPT ;  /* 0x000000043300788c */ /* 0x000fe8000bf05270 */
[----:B------:R-:W-:Y:S03]  /*8c30*/  USEL UR51, UR51, URZ, UP0 ;  /* 0x000000ff33337287 */ /* 0x000fe60008000000 */
[----:B------:R-:W-:Y:S05]  /*8c40*/  @P0 LEA R2, R2, UR48, 0x3 ;  /* 0x0000003002020c11 */ /* 0x000fea000f8e18ff */
[----:B------:R-:W-:Y:S05]  /*8c50*/  @P0 VIADD R2, R2, 0x50 ;  /* 0x0000005002020836 */ /* 0x000fea0000000000 */
[----:B------:R-:W-:Y:S04]  /*8c60*/  @P0 PRMT R0, R0, 0x654, R2 ;  /* 0x0000065400000816 */ /* 0x000fe80000000002 */
[----:B------:R2:W-:Y:S03]  /*8c70*/  @P0 SYNCS.ARRIVE.TRANS64.RED.A1T0 RZ, [R0+URZ], RZ ;  /* 0x000000ff00ff09a7 */ /* 0x0005e600081004ff */
.L_x_124:
[----:B------:R-:W-:Y:S01]  /*8c80*/  ISETP.NE.AND P2, PT, R103, RZ, PT ;  /* 0x000000ff6700720c */ /* 0x000fe20003f45270 */
[----:B------:R-:W-:Y:S01]  /*8c90*/  UIADD3 UR49, UPT, UPT, UR49, 0x4, URZ ;  /* 0x0000000431317890 */ /* 0x000fe2000fffe0ff */
[----:B------:R-:W-:Y:S01]  /*8ca0*/  ISETP.NE.AND P0, PT, R105, 0x2, PT ;  /* 0x000000026900780c */ /* 0x000fe20003f05270 */
[----:B------:R-:W-:Y:S01]  /*8cb0*/  IMAD.IADD R14, R43, 0x1, R86 ;  /* 0x000000012b0e7824 */ /* 0x000fe200078e0256 */
[----:B------:R-:W-:Y:S01]  /*8cc0*/  ISETP.NE.AND P1, PT, R45, 0x4, PT ;  /* 0x000000042d00780c */ /* 0x000fe20003f25270 */
[----:B------:R-:W-:Y:S01]  /*8cd0*/  IMAD.IADD R15, R44, 0x1, R87 ;  /* 0x000000012c0f7824 */ /* 0x000fe200078e0257 */
[----:B------:R-:W-:Y:S02]  /*8ce0*/  SEL R2, RZ, 0x1, P0 ;  /* 0x00000001ff027807 */ /* 0x000fe40000000000 */
[----:B--2---:R-:W-:Y:S02]  /*8cf0*/  SEL R0, RZ, 0x1, P1 ;  /* 0x00000001ff007807 */ /* 0x004fe40000800000 */
[----:B------:R-:W-:Y:S02]  /*8d00*/  LOP3.LUT R95, R95, R2, RZ, 0x3c, !PT ;  /* 0x000000025f5f7212 */ /* 0x000fe400078e3cff */
[----:B------:R-:W-:Y:S02]  /*8d10*/  LOP3.LUT R96, R96, R0, RZ, 0x3c, !PT ;  /* 0x0000000060607212 */ /* 0x000fe400078e3cff */
[----:B------:R-:W-:Y:S02]  /*8d20*/  @P2 R2UR UR36, R94 ;  /* 0x000000005e2422ca */ /* 0x000fe400000e0000 */
[----:B------:R-:W-:Y:S02]  /*8d30*/  SEL R105, R105, RZ, P0 ;  /* 0x000000ff69697207 */ /* 0x000fe40000000000 */
[----:B------:R-:W-:Y:S01]  /*8d40*/  SEL R45, R45, RZ, P1 ;  /* 0x000000ff2d2d7207 */ /* 0x000fe20000800000 */
[----:B------:R-:W-:Y:S10]  /*8d50*/  @P2 BRA `(.L_x_125) ;  /* 0xffffffc000502947 */ /* 0x000ff4000383ffff */
[----:B------:R-:W-:-:S09]  /*8d60*/  UISETP.NE.AND UP0, UPT, UR50, URZ, UPT ;  /* 0x000000ff3200728c */ /* 0x000fd2000bf05270 */
[----:B------:R-:W-:Y:S05]  /*8d70*/  BRA.U !UP0, `(.L_x_126) ;  /* 0x0000000108487547 */ /* 0x000fea000b800000 */
[----:B------:R-:W2:Y:S02]  /*8d80*/  LDCU.64 UR4, c[0x0][0x890] ;  /* 0x00011200ff0477ac */ /* 0x000ea40008000a00 */
[----:B--2---:R-:W-:-:S04]  /*8d90*/  UISETP.NE.U32.AND UP0, UPT, UR4, URZ, UPT ;  /* 0x000000ff0400728c */ /* 0x004fc8000bf05070 */
[----:B------:R-:W-:-:S09]  /*8da0*/  UISETP.NE.AND.EX UP0, UPT, UR5, URZ, UPT, UP0 ;  /* 0x000000ff0500728c */ /* 0x000fd2000bf05300 */
[----:B------:R-:W-:Y:S05]  /*8db0*/  BRA.U UP0, `(.L_x_127) ;  /* 0x00000001000c7547 */ /* 0x000fea000b800000 */
[----:B------:R-:W-:-:S13]  /*8dc0*/  FSETP.NEU.AND P0, PT, R49, RZ, PT ;  /* 0x000000ff3100720b */ /* 0x000fda0003f0d000 */
[----:B------:R-:W-:Y:S05]  /*8dd0*/  @!P0 EXIT ;  /* 0x000000000000894d */ /* 0x000fea0003800000 */
[----:B------:R-:W-:Y:S05]  /*8de0*/  BRA `(.L_x_126) ;  /* 0x00000000002c7947 */ /* 0x000fea0003800000 */
.L_x_127:
[----:B------:R-:W-:Y:S01]  /*8df0*/  ISETP.NE.AND P0, PT, R104, RZ, PT ;  /* 0x000000ff6800720c */ /* 0x000fe20003f05270 */
[----:B------:R-:W-:-:S12]  /*8e00*/  BSSY.RECONVERGENT B0, `(.L_x_126) ;  /* 0x0000009000007945 */ /* 0x000fd80003800200 */
[----:B------:R-:W-:Y:S05]  /*8e10*/  @P0 BRA `(.L_x_128) ;  /* 0x0000000000140947 */ /* 0x000fea0003800000 */
[----:B------:R-:W2:Y:S02]  /*8e20*/  LDCU.64 UR4, c[0x0][0x888] ;  /* 0x00011100ff0477ac */ /* 0x000ea40008000a00 */
[----:B--2---:R-:W-:-:S04]  /*8e30*/  ISETP.NE.U32.AND P0, PT, RZ, UR4, PT ;  /* 0x00000004ff007c0c */ /* 0x004fc8000bf05070 */
[----:B------:R-:W-:-:S13]  /*8e40*/  ISETP.NE.AND.EX P0, PT, RZ, UR5, PT, P0 ;  /* 0x00000005ff007c0c */ /* 0x000fda000bf05300 */
[----:B------:R-:W-:Y:S05]  /*8e50*/  @!P0 EXIT ;  /* 0x000000000000894d */ /* 0x000fea0003800000 */
[----:B------:R-:W-:Y:S05]  /*8e60*/  BRA `(.L_x_129) ;  /* 0x0000000000087947 */ /* 0x000fea0003800000 */
.L_x_128:
[----:B------:R-:W-:-:S13]  /*8e70*/  FSETP.NEU.AND P0, PT, R49, RZ, PT ;  /* 0x000000ff3100720b */ /* 0x000fda0003f0d000 */
[----:B------:R-:W-:Y:S05]  /*8e80*/  @!P0 EXIT ;  /* 0x000000000000894d */ /* 0x000fea0003800000 */
.L_x_129:
[----:B------:R-:W-:Y:S05]  /*8e90*/  BSYNC.RECONVERGENT B0 ;  /* 0x0000000000007941 */ /* 0x000fea0003800200 */
.L_x_126:
[----:B------:R-:W-:Y:S01]  /*8ea0*/  ULEA UR4, UR51, UR48, 0x3 ;  /* 0x0000003033047291 */ /* 0x000fe2000f8e18ff */
[----:B------:R-:W-:-:S04]  /*8eb0*/  DEPBAR.LE SB0, 0x0 ;  /* 0x000080000000791a */ /* 0x000fc80000000000 */
[----:B------:R-:W-:-:S04]  /*8ec0*/  UIADD3 UR4, UPT, UPT, UR4, 0x50, URZ ;  /* 0x0000005004047890 */ /* 0x000fc8000fffe0ff */
[----:B------:R-:W-:-:S09]  /*8ed0*/  UPRMT UR4, UR37, 0x654, UR4 ;  /* 0x0000065425047896 */ /* 0x000fd20008000004 */
[----:B------:R-:W-:Y:S01]  /*8ee0*/  SYNCS.ARRIVE.TRANS64.RED.A1T0 RZ, [UR4], RZ ;  /* 0x000000ffffff79a7 */ /* 0x000fe20008100404 */
[----:B------:R-:W-:Y:S05]  /*8ef0*/  EXIT ;  /* 0x000000000000794d */ /* 0x000fea0003800000 */
.L_x_19:
[----:B--2---:R2:W1:Y:S02]  /*8f00*/  SYNCS.PHASECHK.TRANS64.TRYWAIT P0, [R2+URZ+0xf0], R3 ;  /* 0x0000f003020075a7 */ /* 0x00446400080011ff */
[----:B-1----:R-:W-:Y:S05]  /*8f10*/  @!P0 NANOSLEEP.SYNCS 0x989680 ;  /* 0x009896800000895d */ /* 0x002fea0003900000 */
[----:B------:R-:W1:Y:S02]  /*8f20*/  @!P0 SYNCS.PHASECHK.TRANS64 P0, [R2+URZ+0xf0], R3 ;  /* 0x0000f003020085a7 */ /* 0x000e6400080010ff */
[----:B-1----:R-:W-:Y:S05]  /*8f30*/  @!P0 BRA `(.L_x_19) ;  /* 0xfffffffc00f08947 */ /* 0x002fea000383ffff */
[----:B------:R-:W-:Y:S05]  /*8f40*/  BRA `(.L_x_130) ;  /* 0xffffff84009c7947 */ /* 0x000fea000383ffff */
.L_x_22:
[----:B-1----:R-:W-:-:S07]  /*8f50*/  MOV R2, UR33 ;  /* 0x0000002100027c02 */ /* 0x002fce0008000f00 */
.L_x_131:
[----:B-1----:R1:W2:Y:S02]  /*8f60*/  SYNCS.PHASECHK.TRANS64.TRYWAIT P0, [R2+URZ+0x18], R4 ;  /* 0x00001804020075a7 */ /* 0x0022a400080011ff */
[----:B--2---:R-:W-:Y:S05]  /*8f70*/  @!P0 NANOSLEEP.SYNCS 0x989680 ;  /* 0x009896800000895d */ /* 0x004fea0003900000 */
[----:B------:R-:W2:Y:S02]  /*8f80*/  @!P0 SYNCS.PHASECHK.TRANS64 P0, [R2+URZ+0x18], R4 ;  /* 0x00001804020085a7 */ /* 0x000ea400080010ff */
[----:B--2---:R-:W-:Y:S05]  /*8f90*/  @!P0 BRA `(.L_x_131) ;  /* 0xfffffffc00f08947 */ /* 0x004fea000383ffff */
[----:B------:R-:W-:Y:S05]  /*8fa0*/  BRA `(.L_x_21) ;  /* 0xffffff8400ec7947 */ /* 0x000fea000383ffff */
.L_x_28:
[----:B-1----:R-:W-:-:S07]  /*8fb0*/  MOV R2, UR33 ;  /* 0x0000002100027c02 */ /* 0x002fce0008000f00 */
.L_x_132:
[----:B-1----:R1:W2:Y:S02]  /*8fc0*/  SYNCS.PHASECHK.TRANS64.TRYWAIT P0, [R2+URZ+0x18], R4 ;  /* 0x00001804020075a7 */ /* 0x0022a400080011ff */
[----:B--2---:R-:W-:Y:S05]  /*8fd0*/  @!P0 NANOSLEEP.SYNCS 0x989680 ;  /* 0x009896800000895d */ /* 0x004fea0003900000 */
[----:B------:R-:W2:Y:S02]  /*8fe0*/  @!P0 SYNCS.PHASECHK.TRANS64 P0, [R2+URZ+0x18], R4 ;  /* 0x00001804020085a7 */ /* 0x000ea400080010ff */
[----:B--2---:R-:W-:Y:S05]  /*8ff0*/  @!P0 BRA `(.L_x_132) ;  /* 0xfffffffc00f08947 */ /* 0x004fea000383ffff */
[----:B------:R-:W-:Y:S05]  /*9000*/  BRA `(.L_x_27) ;  /* 0xffffff8800c07947 */ /* 0x000fea000383ffff */
.L_x_32:
[----:B-1----:R1:W2:Y:S02]  /*9010*/  SYNCS.PHASECHK.TRANS64.TRYWAIT P0, [R2+URZ+0x80], R3 ;  /* 0x00008003020075a7 */ /* 0x0022a400080011ff */
[----:B--2---:R-:W-:Y:S05]  /*9020*/  @!P0 NANOSLEEP.SYNCS 0x989680 ;  /* 0x009896800000895d */ /* 0x004fea0003900000 */
[----:B------:R-:W2:Y:S02]  /*9030*/  @!P0 SYNCS.PHASECHK.TRANS64 P0, [R2+URZ+0x80], R3 ;  /* 0x00008003020085a7 */ /* 0x000ea400080010ff */
[----:B--2---:R-:W-:Y:S05]  /*9040*/  @!P0 BRA `(.L_x_32) ;  /* 0xfffffffc00f08947 */ /* 0x004fea000383ffff */
[----:B------:R-:W-:Y:S05]  /*9050*/  BRA `(.L_x_133) ;  /* 0xffffff8c00747947 */ /* 0x000fea000383ffff */
.L_x_36:
[----:B----4-:R-:W-:-:S07]  /*9060*/  MOV R0, UR5 ;  /* 0x0000000500007c02 */ /* 0x010fce0008000f00 */
.L_x_134:
[----:B-1----:R1:W2:Y:S02]  /*9070*/  SYNCS.PHASECHK.TRANS64.TRYWAIT P0, [R0+URZ], R2 ;  /* 0x00000002000075a7 */ /* 0x0022a400080011ff */
[----:B--2---:R-:W-:Y:S05]  /*9080*/  @!P0 NANOSLEEP.SYNCS 0x989680 ;  /* 0x009896800000895d */ /* 0x004fea0003900000 */
[----:B------:R-:W2:Y:S02]  /*9090*/  @!P0 SYNCS.PHASECHK.TRANS64 P0, [R0+URZ], R2 ;  /* 0x00000002000085a7 */ /* 0x000ea400080010ff */
[----:B--2---:R-:W-:Y:S05]  /*90a0*/  @!P0 BRA `(.L_x_134) ;  /* 0xfffffffc00f08947 */ /* 0x004fea000383ffff */
[----:B------:R-:W-:Y:S05]  /*90b0*/  BRA `(.L_x_135) ;  /* 0xffffff9000e47947 */ /* 0x000fea000383ffff */
.L_x_37:
[----:B----4-:R-:W-:-:S07]  /*90c0*/  MOV R0, UR5 ;  /* 0x0000000500007c02 */ /* 0x010fce0008000f00 */
.L_x_136:
[----:B-1----:R1:W2:Y:S02]  /*90d0*/  SYNCS.PHASECHK.TRANS64.TRYWAIT P0, [R0+URZ], R2 ;  /* 0x00000002000075a7 */ /* 0x0022a400080011ff */
[----:B--2---:R-:W-:Y:S05]  /*90e0*/  @!P0 NANOSLEEP.SYNCS 0x989680 ;  /* 0x009896800000895d */ /* 0x004fea0003900000 */
[----:B------:R-:W2:Y:S02]  /*90f0*/  @!P0 SYNCS.PHASECHK.TRANS64 P0, [R0+URZ], R2 ;  /* 0x00000002000085a7 */ /* 0x000ea400080010ff */
[----:B--2---:R-:W-:Y:S05]  /*9100*/  @!P0 BRA `(.L_x_136) ;  /* 0xfffffffc00f08947 */ /* 0x004fea000383ffff */
[----:B------:R-:W-:Y:S05]  /*9110*/  BRA `(.L_x_137) ;  /* 0xffffff9000f07947 */ /* 0x000fea000383ffff */
.L_x_40:
[----:B-1----:R1:W2:Y:S02]  /*9120*/  SYNCS.PHASECHK.TRANS64.TRYWAIT P0, [R0+URZ+0xe0], R4 ;  /* 0x0000e004000075a7 */ /* 0x0022a400080011ff */
[----:B--2---:R-:W-:Y:S05]  /*9130*/  @!P0 NANOSLEEP.SYNCS 0x989680 ;  /* 0x009896800000895d */ /* 0x004fea0003900000 */
[----:B------:R-:W2:Y:S02]  /*9140*/  @!P0 SYNCS.PHASECHK.TRANS64 P0, [R0+URZ+0xe0], R4 ;  /* 0x0000e004000085a7 */ /* 0x000ea400080010ff */
[----:B--2---:R-:W-:Y:S05]  /*9150*/  @!P0 BRA `(.L_x_40) ;  /* 0xfffffffc00f08947 */ /* 0x004fea000383ffff */
[----:B------:R-:W-:Y:S05]  /*9160*/  BRA `(.L_x_138) ;  /* 0xffffff94004c7947 */ /* 0x000fea000383ffff */
.L_x_41:
[----:B------:R-:W-:-:S07]  /*9170*/  MOV R0, UR5 ;  /* 0x0000000500007c02 */ /* 0x000fce0008000f00 */
.L_x_139:
[----:B-1----:R1:W2:Y:S02]  /*9180*/  SYNCS.PHASECHK.TRANS64.TRYWAIT P0, [R0+URZ+0x90], R5 ;  /* 0x00009005000075a7 */ /* 0x0022a400080011ff */
[----:B--2---:R-:W-:Y:S05]  /*9190*/  @!P0 NANOSLEEP.SYNCS 0x989680 ;  /* 0x009896800000895d */ /* 0x004fea0003900000 */
[----:B------:R-:W2:Y:S02]  /*91a0*/  @!P0 SYNCS.PHASECHK.TRANS64 P0, [R0+URZ+0x90], R5 ;  /* 0x00009005000085a7 */ /* 0x000ea400080010ff */
[----:B--2---:R-:W-:Y:S05]  /*91b0*/  @!P0 BRA `(.L_x_139) ;  /* 0xfffffffc00f08947 */ /* 0x004fea000383ffff */
[----:B------:R-:W-:Y:S05]  /*91c0*/  BRA `(.L_x_140) ;  /* 0xffffff94005c7947 */ /* 0x000fea000383ffff */
.L_x_42:
[----:B-1----:R1:W2:Y:S02]  /*91d0*/  SYNCS.PHASECHK.TRANS64.TRYWAIT P1, [R0+URZ+0x80], R4 ;  /* 0x00008004000075a7 */ /* 0x0022a400080211ff */
[----:B--2---:R-:W-:Y:S05]  /*91e0*/  @!P1 NANOSLEEP.SYNCS 0x989680 ;  /* 0x009896800000995d */ /* 0x004fea0003900000 */
[----:B------:R-:W2:Y:S02]  /*91f0*/  @!P1 SYNCS.PHASECHK.TRANS64 P1, [R0+URZ+0x80], R4 ;  /* 0x00008004000095a7 */ /* 0x000ea400080210ff */
[----:B--2---:R-:W-:Y:S05]  /*9200*/  @!P1 BRA `(.L_x_42) ;  /* 0xfffffffc00f09947 */ /* 0x004fea000383ffff */
[----:B------:R-:W-:Y:S05]  /*9210*/  BRA `(.L_x_141) ;  /* 0xffffff94008c7947 */ /* 0x000fea000383ffff */
.L_x_45:
[----:B------:R-:W-:-:S07]  /*9220*/  MOV R0, UR5 ;  /* 0x0000000500007c02 */ /* 0x000fce0008000f00 */
.L_x_142:
[----:B-1----:R1:W2:Y:S02]  /*9230*/  SYNCS.PHASECHK.TRANS64.TRYWAIT P0, [R0+URZ+0x90], R2 ;  /* 0x00009002000075a7 */ /* 0x0022a400080011ff */
[----:B--2---:R-:W-:Y:S05]  /*9240*/  @!P0 NANOSLEEP.SYNCS 0x989680 ;  /* 0x009896800000895d */ /* 0x004fea0003900000 */
[----:B------:R-:W2:Y:S02]  /*9250*/  @!P0 SYNCS.PHASECHK.TRANS64 P0, [R0+URZ+0x90], R2 ;  /* 0x00009002000085a7 */ /* 0x000ea400080010ff */
[----:B--2---:R-:W-:Y:S05]  /*9260*/  @!P0 BRA `(.L_x_142) ;  /* 0xfffffffc00f08947 */ /* 0x004fea000383ffff */
[----:B------:R-:W-:Y:S05]  /*9270*/  BRA `(.L_x_44) ;  /* 0xffffff9400e07947 */ /* 0x000fea000383ffff */
.L_x_52:
[----:B-1----:R1:W2:Y:S02]  /*9280*/  SYNCS.PHASECHK.TRANS64.TRYWAIT P1, [R0+URZ+0x80], R2 ;  /* 0x00008002000075a7 */ /* 0x0022a400080211ff */
[----:B--2---:R-:W-:Y:S05]  /*9290*/  @!P1 NANOSLEEP.SYNCS 0x989680 ;  /* 0x009896800000995d */ /* 0x004fea0003900000 */
[----:B------:R-:W2:Y:S02]  /*92a0*/  @!P1 SYNCS.PHASECHK.TRANS64 P1, [R0+URZ+0x80], R2 ;  /* 0x00008002000095a7 */ /* 0x000ea400080210ff */
[----:B--2---:R-:W-:Y:S05]  /*92b0*/  @!P1 BRA `(.L_x_52) ;  /* 0xfffffffc00f09947 */ /* 0x004fea000383ffff */
[----:B------:R-:W-:Y:S05]  /*92c0*/  BRA `(.L_x_143) ;  /* 0xffffff9c00707947 */ /* 0x000fea000383ffff */
.L_x_53:
[----:B------:R-:W-:-:S07]  /*92d0*/  MOV R2, UR6 ;  /* 0x0000000600027c02 */ /* 0x000fce0008000f00 */
.L_x_144:
[----:B-1----:R1:W2:Y:S02]  /*92e0*/  SYNCS.PHASECHK.TRANS64.TRYWAIT P0, [R2+URZ+0xc0], R0 ;  /* 0x0000c000020075a7 */ /* 0x0022a400080011ff */
[----:B--2---:R-:W-:Y:S05]  /*92f0*/  @!P0 NANOSLEEP.SYNCS 0x989680 ;  /* 0x009896800000895d */ /* 0x004fea0003900000 */
[----:B------:R-:W2:Y:S02]  /*9300*/  @!P0 SYNCS.PHASECHK.TRANS64 P0, [R2+URZ+0xc0], R0 ;  /* 0x0000c000020085a7 */ /* 0x000ea400080010ff */
[----:B--2---:R-:W-:Y:S05]  /*9310*/  @!P0 BRA `(.L_x_144) ;  /* 0xfffffffc00f08947 */ /* 0x004fea000383ffff */
[----:B------:R-:W-:Y:S05]  /*9320*/  BRA `(.L_x_145) ;  /* 0xffffff9c00a87947 */ /* 0x000fea000383ffff */
.L_x_56:
[----:B------:R-:W-:Y:S07]  /*9330*/  MOV R0, UR11 ;  /* 0x0000000b00007c02 */ /* 0x000fee0008000f00 */
.L_x_146:
[----:B-1----:R1:W2:Y:S02]  /*9340*/  SYNCS.PHASECHK.TRANS64.TRYWAIT P0, [R0+URZ], R2 ;  /* 0x00000002000075a7 */ /* 0x0022a400080011ff */
[----:B--2---:R-:W-:Y:S05]  /*9350*/  @!P0 NANOSLEEP.SYNCS 0x989680 ;  /* 0x009896800000895d */ /* 0x004fea0003900000 */
[----:B------:R-:W2:Y:S02]  /*9360*/  @!P0 SYNCS.PHASECHK.TRANS64 P0, [R0+URZ], R2 ;  /* 0x00000002000085a7 */ /* 0x000ea400080010ff */
[----:B--2---:R-:W-:Y:S05]  /*9370*/  @!P0 BRA `(.L_x_146) ;  /* 0xfffffffc00f08947 */ /* 0x004fea000383ffff */
[----:B------:R-:W-:Y:S05]  /*9380*/  BRA `(.L_x_55) ;  /* 0xffffff9c00c47947 */ /* 0x000fea000383ffff */
.L_x_59:
[----:B------:R-:W-:-:S07]  /*9390*/  MOV R0, UR6 ;  /* 0x0000000600007c02 */ /* 0x000fce0008000f00 */
.L_x_147:
[----:B--2---:R2:W4:Y:S02]  /*93a0*/  SYNCS.PHASECHK.TRANS64.TRYWAIT P0, [R0+URZ], R2 ;  /* 0x00000002000075a7 */ /* 0x00452400080011ff */
[----:B----4-:R-:W-:Y:S05]  /*93b0*/  @!P0 NANOSLEEP.SYNCS 0x989680 ;  /* 0x009896800000895d */ /* 0x010fea0003900000 */
[----:B------:R-:W4:Y:S02]  /*93c0*/  @!P0 SYNCS.PHASECHK.TRANS64 P0, [R0+URZ], R2 ;  /* 0x00000002000085a7 */ /* 0x000f2400080010ff */
[----:B----4-:R-:W-:Y:S05]  /*93d0*/  @!P0 BRA `(.L_x_147) ;  /* 0xfffffffc00f08947 */ /* 0x010fea000383ffff */
[----:B------:R-:W-:Y:S05]  /*93e0*/  BRA `(.L_x_148) ;  /* 0xffffffa000f07947 */ /* 0x000fea000383ffff */
.L_x_60:
[----:B------:R-:W-:-:S07]  /*93f0*/  MOV R0, UR6 ;  /* 0x0000000600007c02 */ /* 0x000fce0008000f00 */
.L_x_149:
[----:B-1----:R1:W2:Y:S02]  /*9400*/  SYNCS.PHASECHK.TRANS64.TRYWAIT P0, [R0+URZ], R3 ;  /* 0x00000003000075a7 */ /* 0x0022a400080011ff */
[----:B--2---:R-:W-:Y:S05]  /*9410*/  @!P0 NANOSLEEP.SYNCS 0x989680 ;  /* 0x009896800000895d */ /* 0x004fea0003900000 */
[----:B------:R-:W2:Y:S02]  /*9420*/  @!P0 SYNCS.PHASECHK.TRANS64 P0, [R0+URZ], R3 ;  /* 0x00000003000085a7 */ /* 0x000ea400080010ff */
[----:B--2---:R-:W-:Y:S05]  /*9430*/  @!P0 BRA `(.L_x_149) ;  /* 0xfffffffc00f08947 */ /* 0x004fea000383ffff */
[----:B------:R-:W-:Y:S05]  /*9440*/  BRA `(.L_x_150) ;  /* 0xffffffa000fc7947 */ /* 0x000fea000383ffff */
.L_x_61:
[----:B------:R-:W-:-:S07]  /*9450*/  MOV R0, UR6 ;  /* 0x0000000600007c02 */ /* 0x000fce0008000f00 */
.L_x_151:
[----:B-1----:R1:W2:Y:S02]  /*9460*/  SYNCS.PHASECHK.TRANS64.TRYWAIT P0, [R0+URZ], R3 ;  /* 0x00000003000075a7 */ /* 0x0022a400080011ff */
[----:B--2---:R-:W-:Y:S05]  /*9470*/  @!P0 NANOSLEEP.SYNCS 0x989680 ;  /* 0x009896800000895d */ /* 0x004fea0003900000 */
[----:B------:R-:W2:Y:S02]  /*9480*/  @!P0 SYNCS.PHASECHK.TRANS64 P0, [R0+URZ], R3 ;  /* 0x00000003000085a7 */ /* 0x000ea400080010ff */
[----:B--2---:R-:W-:Y:S05]  /*9490*/  @!P0 BRA `(.L_x_151) ;  /* 0xfffffffc00f08947 */ /* 0x004fea000383ffff */
[----:B------:R-:W-:Y:S05]  /*94a0*/  BRA `(.L_x_152) ;  /* 0xffffffa400087947 */ /* 0x000fea000383ffff */
.L_x_62:
[----:B-1----:R-:W-:-:S07]  /*94b0*/  MOV R0, UR7 ;  /* 0x0000000700007c02 */ /* 0x002fce0008000f00 */
.L_x_153:
[----:B-1----:R1:W2:Y:S02]  /*94c0*/  SYNCS.PHASECHK.TRANS64.TRYWAIT P0, [R0+URZ], R2 ;  /* 0x00000002000075a7 */ /* 0x0022a400080011ff */
[----:B--2---:R-:W-:Y:S05]  /*94d0*/  @!P0 NANOSLEEP.SYNCS 0x989680 ;  /* 0x009896800000895d */ /* 0x004fea0003900000 */
[----:B------:R-:W2:Y:S02]  /*94e0*/  @!P0 SYNCS.PHASECHK.TRANS64 P0, [R0+URZ], R2 ;  /* 0x00000002000085a7 */ /* 0x000ea400080010ff */
[----:B--2---:R-:W-:Y:S05]  /*94f0*/  @!P0 BRA `(.L_x_153) ;  /* 0xfffffffc00f08947 */ /* 0x004fea000383ffff */
[----:B------:R-:W-:Y:S05]  /*9500*/  BRA `(.L_x_154) ;  /* 0xffffffa400147947 */ /* 0x000fea000383ffff */
.L_x_67:
[----:B--2---:R2:W3:Y:S02]  /*9510*/  SYNCS.PHASECHK.TRANS64.TRYWAIT P0, [R0+URZ+0x80], R2 ;  /* 0x00008002000075a7 */ /* 0x0044e400080011ff */
[----:B---3--:R-:W-:Y:S05]  /*9520*/  @!P0 NANOSLEEP.SYNCS 0x989680 ;  /* 0x009896800000895d */ /* 0x008fea0003900000 */
[----:B------:R-:W3:Y:S02]  /*9530*/  @!P0 SYNCS.PHASECHK.TRANS64 P0, [R0+URZ+0x80], R2 ;  /* 0x00008002000085a7 */ /* 0x000ee400080010ff */
[----:B---3--:R-:W-:Y:S05]  /*9540*/  @!P0 BRA `(.L_x_67) ;  /* 0xfffffffc00f08947 */ /* 0x008fea000383ffff */
[----:B------:R-:W-:Y:S05]  /*9550*/  BRA `(.L_x_155) ;  /* 0xffffffa800207947 */ /* 0x000fea000383ffff */
.L_x_70:
[----:B------:R-:W-:Y:S07]  /*9560*/  MOV R0, UR7 ;  /* 0x0000000700007c02 */ /* 0x000fee0008000f00 */
.L_x_156:
[----:B--2---:R2:W3:Y:S02]  /*9570*/  SYNCS.PHASECHK.TRANS64.TRYWAIT P0, [R0+URZ+0x78], R2 ;  /* 0x00007802000075a7 */ /* 0x0044e400080011ff */
[----:B---3--:R-:W-:Y:S05]  /*9580*/  @!P0 NANOSLEEP.SYNCS 0x989680 ;  /* 0x009896800000895d */ /* 0x008fea0003900000 */
[----:B------:R-:W3:Y:S02]  /*9590*/  @!P0 SYNCS.PHASECHK.TRANS64 P0, [R0+URZ+0x78], R2 ;  /* 0x00007802000085a7 */ /* 0x000ee400080010ff */
[----:B---3--:R-:W-:Y:S05]  /*95a0*/  @!P0 BRA `(.L_x_156) ;  /* 0xfffffffc00f08947 */ /* 0x008fea000383ffff */
[----:B------:R-:W-:Y:S05]  /*95b0*/  BRA `(.L_x_69) ;  /* 0xffffffac00007947 */ /* 0x000fea000383ffff */
.L_x_73:
[----:B------:R-:W-:Y:S07]  /*95c0*/  MOV R0, UR7 ;  /* 0x0000000700007c02 */ /* 0x000fee0008000f00 */
.L_x_157:
[----:B-1----:R1:W2:Y:S02]  /*95d0*/  SYNCS.PHASECHK.TRANS64.TRYWAIT P0, [R0+URZ+0x50], R14 ;  /* 0x0000500e000075a7 */ /* 0x0022a400080011ff */
[----:B--2---:R-:W-:Y:S05]  /*95e0*/  @!P0 NANOSLEEP.SYNCS 0x989680 ;  /* 0x009896800000895d */ /* 0x004fea0003900000 */
[----:B------:R-:W2:Y:S02]  /*95f0*/  @!P0 SYNCS.PHASECHK.TRANS64 P0, [R0+URZ+0x50], R14 ;  /* 0x0000500e000085a7 */ /* 0x000ea400080010ff */
[----:B--2---:R-:W-:Y:S05]  /*9600*/  @!P0 BRA `(.L_x_157) ;  /* 0xfffffffc00f08947 */ /* 0x004fea000383ffff */
[----:B------:R-:W-:Y:S05]  /*9610*/  BRA `(.L_x_158) ;  /* 0xffffffac00787947 */ /* 0x000fea000383ffff */
.L_x_74:
[----:B------:R-:W-:Y:S07]  /*9620*/  MOV R0, UR7 ;  /* 0x0000000700007c02 */ /* 0x000fee0008000f00 */
.L_x_159:
[----:B-1----:R1:W2:Y:S02]  /*9630*/  SYNCS.PHASECHK.TRANS64.TRYWAIT P0, [R0+URZ+0x58], R14 ;  /* 0x0000580e000075a7 */ /* 0x0022a400080011ff */
[----:B--2---:R-:W-:Y:S05]  /*9640*/  @!P0 NANOSLEEP.SYNCS 0x989680 ;  /* 0x009896800000895d */ /* 0x004fea0003900000 */
[----:B------:R-:W2:Y:S02]  /*9650*/  @!P0 SYNCS.PHASECHK.TRANS64 P0, [R0+URZ+0x58], R14 ;  /* 0x0000580e000085a7 */ /* 0x000ea400080010ff */
[----:B--2---:R-:W-:Y:S05]  /*9660*/  @!P0 BRA `(.L_x_159) ;  /* 0xfffffffc00f08947 */ /* 0x004fea000383ffff */
[----:B------:R-:W-:Y:S05]  /*9670*/  BRA `(.L_x_160) ;  /* 0xffffffac00b07947 */ /* 0x000fea000383ffff */
.L_x_75:
[----:B------:R-:W-:Y:S07]  /*9680*/  MOV R0, UR7 ;  /* 0x0000000700007c02 */ /* 0x000fee0008000f00 */
.L_x_161:
[----:B-1----:R1:W2:Y:S02]  /*9690*/  SYNCS.PHASECHK.TRANS64.TRYWAIT P0, [R0+URZ+0x60], R14 ;  /* 0x0000600e000075a7 */ /* 0x0022a400080011ff */
[----:B--2---:R-:W-:Y:S05]  /*96a0*/  @!P0 NANOSLEEP.SYNCS 0x989680 ;  /* 0x009896800000895d */ /* 0x004fea0003900000 */
[----:B------:R-:W2:Y:S02]  /*96b0*/  @!P0 SYNCS.PHASECHK.TRANS64 P0, [R0+URZ+0x60], R14 ;  /* 0x0000600e000085a7 */ /* 0x000ea400080010ff */
[----:B--2---:R-:W-:Y:S05]  /*96c0*/  @!P0 BRA `(.L_x_161) ;  /* 0xfffffffc00f08947 */ /* 0x004fea000383ffff */
[----:B------:R-:W-:Y:S05]  /*96d0*/  BRA `(.L_x_162) ;  /* 0xffffffac00f47947 */ /* 0x000fea000383ffff */
.L_x_76:
[----:B------:R-:W-:Y:S07]  /*96e0*/  MOV R0, UR7 ;  /* 0x0000000700007c02 */ /* 0x000fee0008000f00 */
.L_x_163:
[----:B-1----:R1:W2:Y:S02]  /*96f0*/  SYNCS.PHASECHK.TRANS64.TRYWAIT P0, [R0+URZ+0x68], R14 ;  /* 0x0000680e000075a7 */ /* 0x0022a400080011ff */
[----:B--2---:R-:W-:Y:S05]  /*9700*/  @!P0 NANOSLEEP.SYNCS 0x989680 ;  /* 0x009896800000895d */ /* 0x004fea0003900000 */
[----:B------:R-:W2:Y:S02]  /*9710*/  @!P0 SYNCS.PHASECHK.TRANS64 P0, [R0+URZ+0x68], R14 ;  /* 0x0000680e000085a7 */ /* 0x000ea400080010ff */
[----:B--2---:R-:W-:Y:S05]  /*9720*/  @!P0 BRA `(.L_x_163) ;  /* 0xfffffffc00f08947 */ /* 0x004fea000383ffff */
[----:B------:R-:W-:Y:S05]  /*9730*/  BRA `(.L_x_164) ;  /* 0xffffffb000787947 */ /* 0x000fea000383ffff */
.L_x_78:
[----:B------:R-:W-:-:S07]  /*9740*/  MOV R0, UR7 ;  /* 0x0000000700007c02 */ /* 0x000fce0008000f00 */
.L_x_165:
[----:B-1----:R1:W3:Y:S02]  /*9750*/  SYNCS.PHASECHK.TRANS64.TRYWAIT P0, [R0+URZ+0x50], R2 ;  /* 0x00005002000075a7 */ /* 0x0022e400080011ff */
[----:B---3--:R-:W-:Y:S05]  /*9760*/  @!P0 NANOSLEEP.SYNCS 0x989680 ;  /* 0x009896800000895d */ /* 0x008fea0003900000 */
[----:B------:R-:W3:Y:S02]  /*9770*/  @!P0 SYNCS.PHASECHK.TRANS64 P0, [R0+URZ+0x50], R2 ;  /* 0x00005002000085a7 */ /* 0x000ee400080010ff */
[----:B---3--:R-:W-:Y:S05]  /*9780*/  @!P0 BRA `(.L_x_165) ;  /* 0xfffffffc00f08947 */ /* 0x008fea000383ffff */
[----:B------:R-:W-:Y:S05]  /*9790*/  BRA `(.L_x_166) ;  /* 0xffffffb000e87947 */ /* 0x000fea000383ffff */
.L_x_79:
[----:B-1----:R-:W-:-:S07]  /*97a0*/  MOV R0, UR7 ;  /* 0x0000000700007c02 */ /* 0x002fce0008000f00 */
.L_x_167:
[----:B-1----:R1:W3:Y:S02]  /*97b0*/  SYNCS.PHASECHK.TRANS64.TRYWAIT P0, [R0+URZ+0x58], R2 ;  /* 0x00005802000075a7 */ /* 0x0022e400080011ff */
[----:B---3--:R-:W-:Y:S05]  /*97c0*/  @!P0 NANOSLEEP.SYNCS 0x989680 ;  /* 0x009896800000895d */ /* 0x008fea0003900000 */
[----:B------:R-:W3:Y:S02]  /*97d0*/  @!P0 SYNCS.PHASECHK.TRANS64 P0, [R0+URZ+0x58], R2 ;  /* 0x00005802000085a7 */ /* 0x000ee400080010ff */
[----:B---3--:R-:W-:Y:S05]  /*97e0*/  @!P0 BRA `(.L_x_167) ;  /* 0xfffffffc00f08947 */ /* 0x008fea000383ffff */
[----:B------:R-:W-:Y:S05]  /*97f0*/  BRA `(.L_x_168) ;  /* 0xffffffb000d87947 */ /* 0x000fea000383ffff */
.L_x_80:
[----:B-1----:R-:W-:-:S07]  /*9800*/  MOV R0, UR7 ;  /* 0x0000000700007c02 */ /* 0x002fce0008000f00 */
.L_x_169:
[----:B-1----:R1:W3:Y:S02]  /*9810*/  SYNCS.PHASECHK.TRANS64.TRYWAIT P0, [R0+URZ+0x60], R2 ;  /* 0x00006002000075a7 */ /* 0x0022e400080011ff */
[----:B---3--:R-:W-:Y:S05]  /*9820*/  @!P0 NANOSLEEP.SYNCS 0x989680 ;  /* 0x009896800000895d */ /* 0x008fea0003900000 */
[----:B------:R-:W3:Y:S02]  /*9830*/  @!P0 SYNCS.PHASECHK.TRANS64 P0, [R0+URZ+0x60], R2 ;  /* 0x00006002000085a7 */ /* 0x000ee400080010ff */
[----:B---3--:R-:W-:Y:S05]  /*9840*/  @!P0 BRA `(.L_x_169) ;  /* 0xfffffffc00f08947 */ /* 0x008fea000383ffff */
[----:B------:R-:W-:Y:S05]  /*9850*/  BRA `(.L_x_170) ;  /* 0xffffffb000c87947 */ /* 0x000fea000383ffff */
.L_x_82:
[----:B--2---:R2:W4:Y:S02]  /*9860*/  SYNCS.PHASECHK.TRANS64.TRYWAIT P0, [R0+URZ+0x80], R2 ;  /* 0x00008002000075a7 */ /* 0x00452400080011ff */
[----:B----4-:R-:W-:Y:S05]  /*9870*/  @!P0 NANOSLEEP.SYNCS 0x989680 ;  /* 0x009896800000895d */ /* 0x010fea0003900000 */
[----:B------:R-:W4:Y:S02]  /*9880*/  @!P0 SYNCS.PHASECHK.TRANS64 P0, [R0+URZ+0x80], R2 ;  /* 0x00008002000085a7 */ /* 0x000f2400080010ff */
[----:B----4-:R-:W-:Y:S05]  /*9890*/  @!P0 BRA `(.L_x_82) ;  /* 0xfffffffc00f08947 */ /* 0x010fea000383ffff */
[----:B------:R-:W-:Y:S05]  /*98a0*/  BRA `(.L_x_171) ;  /* 0xffffffb400907947 */ /* 0x000fea000383ffff */
.L_x_93:
[----:B-1----:R-:W-:Y:S04]  /*98b0*/  MOV R2, UR48 ;  /* 0x0000003000027c02 */ /* 0x002fe80008000f00 */
[----:B------:R1:W3:Y:S03]  /*98c0*/  SYNCS.PHASECHK.TRANS64.TRYWAIT P1, [R2+URZ+0x30], R3 ;  /* 0x00003003020075a7 */ /* 0x0002e600080211ff */
[----:B---3--:R-:W-:Y:S05]  /*98d0*/  @!P1 NANOSLEEP.SYNCS 0x989680 ;  /* 0x009896800000995d */ /* 0x008fea0003900000 */
[----:B------:R-:W3:Y:S02]  /*98e0*/  @!P1 SYNCS.PHASECHK.TRANS64 P1, [R2+URZ+0x30], R3 ;  /* 0x00003003020095a7 */ /* 0x000ee400080210ff */
[----:B---3--:R-:W-:Y:S05]  /*98f0*/  @!P1 BRA `(.L_x_93) ;  /* 0xfffffffc00ec9947 */ /* 0x008fea000383ffff */
[----:B------:R-:W-:Y:S05]  /*9900*/  BRA `(.L_x_92) ;  /* 0xffffffc0009c7947 */ /* 0x000fea000383ffff */
.L_x_95:
[----:B-1----:R1:W4:Y:S02]  /*9910*/  SYNCS.PHASECHK.TRANS64.TRYWAIT P0, [R64+URZ+0xa0], R0 ;  /* 0x0000a000400075a7 */ /* 0x00232400080011ff */
[----:B----4-:R-:W-:Y:S05]  /*9920*/  @!P0 NANOSLEEP.SYNCS 0x989680 ;  /* 0x009896800000895d */ /* 0x010fea0003900000 */
[----:B------:R-:W4:Y:S02]  /*9930*/  @!P0 SYNCS.PHASECHK.TRANS64 P0, [R64+URZ+0xa0], R0 ;  /* 0x0000a000400085a7 */ /* 0x000f2400080010ff */
[----:B----4-:R-:W-:Y:S05]  /*9940*/  @!P0 BRA `(.L_x_95) ;  /* 0xfffffffc00f08947 */ /* 0x010fea000383ffff */
[----:B------:R-:W-:Y:S05]  /*9950*/  BRA `(.L_x_94) ;  /* 0xffffffc000c47947 */ /* 0x000fea000383ffff */
.L_x_104:
[----:B--2---:R2:W4:Y:S02]  /*9960*/  SYNCS.PHASECHK.TRANS64.TRYWAIT P0, [R2+URZ+0x30], R0 ;  /* 0x00003000020075a7 */ /* 0x00452400080011ff */
[----:B----4-:R-:W-:Y:S05]  /*9970*/  @!P0 NANOSLEEP.SYNCS 0x989680 ;  /* 0x009896800000895d */ /* 0x010fea0003900000 */
[----:B------:R-:W4:Y:S02]  /*9980*/  @!P0 SYNCS.PHASECHK.TRANS64 P0, [R2+URZ+0x30], R0 ;  /* 0x00003000020085a7 */ /* 0x000f2400080010ff */
[----:B----4-:R-:W-:Y:S05]  /*9990*/  @!P0 BRA `(.L_x_104) ;  /* 0xfffffffc00f08947 */ /* 0x010fea000383ffff */
[----:B------:R-:W-:Y:S05]  /*99a0*/  BRA `(.L_x_103) ;  /* 0xffffffcc00a07947 */ /* 0x000fea000383ffff */
.L_x_112:
[----:B--2---:R2:W4:Y:S02]  /*99b0*/  SYNCS.PHASECHK.TRANS64.TRYWAIT P0, [R0+URZ+0x30], R6 ;  /* 0x00003006000075a7 */ /* 0x00452400080011ff */
[----:B----4-:R-:W-:Y:S05]  /*99c0*/  @!P0 NANOSLEEP.SYNCS 0x989680 ;  /* 0x009896800000895d */ /* 0x010fea0003900000 */
[----:B------:R-:W4:Y:S02]  /*99d0*/  @!P0 SYNCS.PHASECHK.TRANS64 P0, [R0+URZ+0x30], R6 ;  /* 0x00003006000085a7 */ /* 0x000f2400080010ff */
[----:B----4-:R-:W-:Y:S05]  /*99e0*/  @!P0 BRA `(.L_x_112) ;  /* 0xfffffffc00f08947 */ /* 0x010fea000383ffff */
[----:B------:R-:W-:Y:S05]  /*99f0*/  BRA `(.L_x_111) ;  /* 0xffffffd800a07947 */ /* 0x000fea000383ffff */
.L_x_120:
[----:B--2---:R2:W4:Y:S02]  /*9a00*/  SYNCS.PHASECHK.TRANS64.TRYWAIT P0, [R0+URZ+0x30], R5 ;  /* 0x00003005000075a7 */ /* 0x00452400080011ff */
[----:B----4-:R-:W-:Y:S05]  /*9a10*/  @!P0 NANOSLEEP.SYNCS 0x989680 ;  /* 0x009896800000895d */ /* 0x010fea0003900000 */
[----:B------:R-:W4:Y:S02]  /*9a20*/  @!P0 SYNCS.PHASECHK.TRANS64 P0, [R0+URZ+0x30], R5 ;  /* 0x00003005000085a7 */ /* 0x000f2400080010ff */
[----:B----4-:R-:W-:Y:S05]  /*9a30*/  @!P0 BRA `(.L_x_120) ;  /* 0xfffffffc00f08947 */ /* 0x010fea000383ffff */
[----:B------:R-:W-:Y:S05]  /*9a40*/  BRA `(.L_x_119) ;  /* 0xffffffe400a07947 */ /* 0x000fea000383ffff */
        .weak           $__internal_0_$__cuda_sm10x_tcgen05_guardrail_trap_col_being_dealloced_not_returned_by_alloc
        .type           $__internal_0_$__cuda_sm10x_tcgen05_guardrail_trap_col_being_dealloced_not_returned_by_alloc,@function
        .size           $__internal_0_$__cuda_sm10x_tcgen05_guardrail_trap_col_being_dealloced_not_returned_by_alloc,($__internal_1_$__cuda_sm10x_tcgen05_guardrail_trap_phase_invalid_during_alloc - $__internal_0_$__cuda_sm10x_tcgen05_guardrail_trap_col_being_dealloced_not_returned_by_alloc)
$__internal_0_$__cuda_sm10x_tcgen05_guardrail_trap_col_being_dealloced_not_returned_by_alloc:
[----:B------:R-:W-:Y:S05]  /*9a50*/  BPT.TRAP 0x1 ;  /* 0x000000040000795c */ /* 0x000fea0000300000 */
[----:B------:R-:W-:-:S04]  /*9a60*/  HFMA2 R3, -RZ, RZ, 0, 0 ;  /* 0x00000000ff037431 */ /* 0x000fc800000001ff */
[----:B------:R-:W-:Y:S05]  /*9a70*/  RET.REL.NODEC R2 `(_ZN7cutlass13device_kernelINS_4gemm6kernel13GemmUniversalIN4cute5tupleIJiiiiEEENS1_10collective13CollectiveMmaINS1_35MainloopSm100TmaUmmaWarpSpecializedILi3ELi2ELi4ENS5_IJNS4_1CILi1EEESB_SB_EEEEENS5_IJNSA_ILi128EEESE_SE_EEENS_10bfloat16_tENS5_IJlSB_lEEESG_SH_NS4_8TiledMMAINS4_8MMA_AtomIJNS4_20SM100_MMA_F16BF16_SSISG_SG_fLi128ELi128ELNS4_4UMMA5MajorE0ELSM_0ELNSL_7ScaleInE0ELSN_0EEEEEENS4_6LayoutISC_NS5_IJNSA_ILi0EEESR_SR_EEEEENS5_IJNS4_10UnderscoreESU_SU_EEEEENS4_13SM90_TMA_LOADENS4_14ComposedLayoutINS4_7SwizzleILi3ELi4ELi3EEENS4_18smem_ptr_flag_bitsILi16EEENSQ_INS5_IJNSA_ILi8EEENSA_ILi64EEEEEENS5_IJS14_SB_EEEEEEEvNS4_8identityESX_S18_vS19_EENS_8epilogue10collective18CollectiveEpilogueINS1B_23Sm100TmaWarpSpecializedILi4ELi2ELi32ELb1ELb0EEEJSF_NS5_IJNSQ_ISE_SB_EENSQ_INSA_ILi32EEESB_EEEEESG_SH_SG_SH_NS1B_6fusion15FusionCallbacksIS1F_NS1K_17LinearCombinationISG_fSG_fLNS_15FloatRoundStyleE2EEESF_S1J_JEEENS4_5SM1004TMEM4LOAD26SM100_TMEM_LOAD_32dp32b32xESX_NSY_INSZ_ILi2ELi4ELi3EEES12_NSQ_INS5_IJS13_S1H_EEENS5_IJS1H_SB_EEEEEEENS4_39AutoVectorizingCopyWithAssumedAlignmentILi128EEENS4_14SM90_TMA_STOREES1Y_S20_S20_EEEvvEEEEvNT_6ParamsE) ;  /* 0xffffff6402607950 */ /* 0x000fea0003c3ffff */
        .weak           $__internal_1_$__cuda_sm10x_tcgen05_guardrail_trap_phase_invalid_during_alloc
        .type           $__internal_1_$__cuda_sm10x_tcgen05_guardrail_trap_phase_invalid_during_alloc,@function
        .size           $__internal_1_$__cuda_sm10x_tcgen05_guardrail_trap_phase_invalid_during_alloc,($__internal_2_$__cuda_sm10x_tcgen05_guardrail_trap_unallocated_columns_being_dealloced - $__internal_1_$__cuda_sm10x_tcgen05_guardrail_trap_phase_invalid_during_alloc)
$__internal_1_$__cuda_sm10x_tcgen05_guardrail_trap_phase_invalid_during_alloc:
[----:B------:R-:W-:Y:S05]  /*9a80*/  BPT.TRAP 0x1 ;  /* 0x000000040000795c */ /* 0x000fea0000300000 */
[----:B------:R-:W-:-:S04]  /*9a90*/  MOV R3, 0x0 ;  /* 0x0000000000037802 */ /* 0x000fc80000000f00 */
[----:B------:R-:W-:Y:S05]  /*9aa0*/  RET.REL.NODEC R2 `(_ZN7cutlass13device_kernelINS_4gemm6kernel13GemmUniversalIN4cute5tupleIJiiiiEEENS1_10collective13CollectiveMmaINS1_35MainloopSm100TmaUmmaWarpSpecializedILi3ELi2ELi4ENS5_IJNS4_1CILi1EEESB_SB_EEEEENS5_IJNSA_ILi128EEESE_SE_EEENS_10bfloat16_tENS5_IJlSB_lEEESG_SH_NS4_8TiledMMAINS4_8MMA_AtomIJNS4_20SM100_MMA_F16BF16_SSISG_SG_fLi128ELi128ELNS4_4UMMA5MajorE0ELSM_0ELNSL_7ScaleInE0ELSN_0EEEEEENS4_6LayoutISC_NS5_IJNSA_ILi0EEESR_SR_EEEEENS5_IJNS4_10UnderscoreESU_SU_EEEEENS4_13SM90_TMA_LOADENS4_14ComposedLayoutINS4_7SwizzleILi3ELi4ELi3EEENS4_18smem_ptr_flag_bitsILi16EEENSQ_INS5_IJNSA_ILi8EEENSA_ILi64EEEEEENS5_IJS14_SB_EEEEEEEvNS4_8identityESX_S18_vS19_EENS_8epilogue10collective18CollectiveEpilogueINS1B_23Sm100TmaWarpSpecializedILi4ELi2ELi32ELb1ELb0EEEJSF_NS5_IJNSQ_ISE_SB_EENSQ_INSA_ILi32EEESB_EEEEESG_SH_SG_SH_NS1B_6fusion15FusionCallbacksIS1F_NS1K_17LinearCombinationISG_fSG_fLNS_15FloatRoundStyleE2EEESF_S1J_JEEENS4_5SM1004TMEM4LOAD26SM100_TMEM_LOAD_32dp32b32xESX_NSY_INSZ_ILi2ELi4ELi3EEES12_NSQ_INS5_IJS13_S1H_EEENS5_IJS1H_SB_EEEEEEENS4_39AutoVectorizingCopyWithAssumedAlignmentILi128EEENS4_14SM90_TMA_STOREES1Y_S20_S20_EEEvvEEEEvNT_6ParamsE) ;  /* 0xffffff6402547950 */ /* 0x000fea0003c3ffff */
        .weak           $__internal_2_$__cuda_sm10x_tcgen05_guardrail_trap_unallocated_columns_being_dealloced
        .type           $__internal_2_$__cuda_sm10x_tcgen05_guardrail_trap_unallocated_columns_being_dealloced,@function
        .size           $__internal_2_$__cuda_sm10x_tcgen05_guardrail_trap_unallocated_columns_being_dealloced,(.L_x_173 - $__internal_2_$__cuda_sm10x_tcgen05_guardrail_trap_unallocated_columns_being_dealloced)
$__internal_2_$__cuda_sm10x_tcgen05_guardrail_trap_unallocated_columns_being_dealloced:
[----:B------:R-:W-:Y:S05]  /*9ab0*/  BPT.TRAP 0x1 ;  /* 0x000000040000795c */ /* 0x000fea0000300000 */
[----:B------:R-:W-:-:S04]  /*9ac0*/  HFMA2 R3, -RZ, RZ, 0, 0 ;  /* 0x00000000ff037431 */ /* 0x000fc800000001ff */
[----:B------:R-:W-:Y:S05]  /*9ad0*/  RET.REL.NODEC R2 `(_ZN7cutlass13device_kernelINS_4gemm6kernel13GemmUniversalIN4cute5tupleIJiiiiEEENS1_10collective13CollectiveMmaINS1_35MainloopSm100TmaUmmaWarpSpecializedILi3ELi2ELi4ENS5_IJNS4_1CILi1EEESB_SB_EEEEENS5_IJNSA_ILi128EEESE_SE_EEENS_10bfloat16_tENS5_IJlSB_lEEESG_SH_NS4_8TiledMMAINS4_8MMA_AtomIJNS4_20SM100_MMA_F16BF16_SSISG_SG_fLi128ELi128ELNS4_4UMMA5MajorE0ELSM_0ELNSL_7ScaleInE0ELSN_0EEEEEENS4_6LayoutISC_NS5_IJNSA_ILi0EEESR_SR_EEEEENS5_IJNS4_10UnderscoreESU_SU_EEEEENS4_13SM90_TMA_LOADENS4_14ComposedLayoutINS4_7SwizzleILi3ELi4ELi3EEENS4_18smem_ptr_flag_bitsILi16EEENSQ_INS5_IJNSA_ILi8EEENSA_ILi64EEEEEENS5_IJS14_SB_EEEEEEEvNS4_8identityESX_S18_vS19_EENS_8epilogue10collective18CollectiveEpilogueINS1B_23Sm100TmaWarpSpecializedILi4ELi2ELi32ELb1ELb0EEEJSF_NS5_IJNSQ_ISE_SB_EENSQ_INSA_ILi32EEESB_EEEEESG_SH_SG_SH_NS1B_6fusion15FusionCallbacksIS1F_NS1K_17LinearCombinationISG_fSG_fLNS_15FloatRoundStyleE2EEESF_S1J_JEEENS4_5SM1004TMEM4LOAD26SM100_TMEM_LOAD_32dp32b32xESX_NSY_INSZ_ILi2ELi4ELi3EEES12_NSQ_INS5_IJS13_S1H_EEENS5_IJS1H_SB_EEEEEEENS4_39AutoVectorizingCopyWithAssumedAlignmentILi128EEENS4_14SM90_TMA_STOREES1Y_S20_S20_EEEvvEEEEvNT_6ParamsE) ;  /* 0xffffff6402487950 */ /* 0x000fea0003c3ffff */
.L_x_172:
[----:B------:R-:W-:-:S00]  /*9ae0*/  BRA `(.L_x_172) ;  /* 0xfffffffc00fc7947 */ /* 0x000fc0000383ffff */
[----:B------:R-:W-:-:S00]  /*9af0*/  NOP ;  /* 0x0000000000007918 */ /* 0x000fc00000000000 */
        /* <DEDUP_REMOVED lines=8> */
.L_x_173:


//--------------------- .nv.global.init           --------------------------
	.section	.nv.global.init,"aw",@progbits
.nv.global.init:
	.type		$str$27,@object
	.size		$str$27,($str$28 - $str$27)
$str$27:
        /*0000*/ 	.byte	0x28, 0x61, 0x64, 0x64, 0x72, 0x65, 0x73, 0x73, 0x20, 0x26, 0x20, 0x6d, 0x61, 0x73, 0x6b, 0x29
        /*0010*/ 	.byte	0x20, 0x3d, 0x3d, 0x20, 0x30, 0x00
	.type		$str$28,@object
	.size		$str$28,($str$26 - $str$28)
$str$28:
        /*0016*/ 	.byte	0x2f, 0x74, 0x6d, 0x70, 0x2f, 0x63, 0x75, 0x74, 0x6c, 0x61, 0x73, 0x73, 0x5f, 0x73, 0x77, 0x65
        /*0026*/ 	.byte	0x65, 0x70, 0x5f, 0x73, 0x72, 0x63, 0x2f, 0x69, 0x6e, 0x63, 0x6c, 0x75, 0x64, 0x65, 0x2f, 0x63
        /*0036*/ 	.byte	0x75, 0x74, 0x65, 0x2f, 0x70, 0x6f, 0x69, 0x6e, 0x74, 0x65, 0x72, 0x5f, 0x66, 0x6c, 0x61, 0x67
        /*0046*/ 	.byte	0x67, 0x65, 0x64, 0x2e, 0x68, 0x70, 0x70, 0x00
	.type		$str$26,@object
	.size		$str$26,($str$25 - $str$26)
$str$26:
        /*004e*/ 	.byte	0x2f, 0x74, 0x6d, 0x70, 0x2f, 0x63, 0x75, 0x74, 0x6c, 0x61, 0x73, 0x73, 0x5f, 0x73, 0x77, 0x65
        /*005e*/ 	.byte	0x65, 0x70, 0x5f, 0x73, 0x72, 0x63, 0x2f, 0x69, 0x6e, 0x63, 0x6c, 0x75, 0x64, 0x65, 0x2f, 0x63
        /*006e*/ 	.byte	0x75, 0x74, 0x65, 0x2f, 0x61, 0x74, 0x6f, 0x6d, 0x2f, 0x63, 0x6f, 0x70, 0x79, 0x5f, 0x74, 0x72
        /*007e*/ 	.byte	0x61, 0x69, 0x74, 0x73, 0x5f, 0x73, 0x6d, 0x31, 0x30, 0x30, 0x2e, 0x68, 0x70, 0x70, 0x00
	.type		$str$25,@object
	.size		$str$25,(__unnamed_1 - $str$25)
$str$25:
        /*008d*/ 	.byte	0x28, 0x28, 0x75, 0x69, 0x6e, 0x74, 0x33, 0x32, 0x5f, 0x74, 0x28, 0x74, 0x68, 0x72, 0x65, 0x61
        /*009d*/ 	.byte	0x64, 0x49, 0x64, 0x78, 0x2e, 0x78, 0x29, 0x20, 0x2f, 0x20, 0x33, 0x32, 0x29, 0x20, 0x25, 0x20
        /*00ad*/ 	.byte	0x34, 0x29, 0x20, 0x3d, 0x3d, 0x20, 0x28, 0x28, 0x28, 0x74, 0x6d, 0x65, 0x6d, 0x5f, 0x61, 0x64
        /*00bd*/ 	.byte	0x64, 0x72, 0x20, 0x3e, 0x3e, 0x20, 0x31, 0x36, 0x29, 0x20, 0x2f, 0x20, 0x33, 0x32, 0x29, 0x20
        /*00cd*/ 	.byte	0x25, 0x20, 0x34, 0x29, 0x00
	.type		__unnamed_1,@object
	.size		__unnamed_1,(__unnamed_2 - __unnamed_1)
__unnamed_1:
        /*00d2*/ 	.byte	0x61, 0x75, 0x74, 0x6f, 0x20, 0x63, 0x75, 0x74, 0x65, 0x3a, 0x3a, 0x61, 0x73, 0x5f, 0x70, 0x6f
        /* <DEDUP_REMOVED lines=24> */
        /*0262*/ 	.byte	0x34, 0x30, 0x39, 0x36, 0x3e, 0x3e, 0x3e, 0x3e, 0x5d, 0x00
	.type		__unnamed_2,@object
	.size		__unnamed_2,(.L_2 - __unnamed_2)
__unnamed_2:
        /* <DEDUP_REMOVED lines=42> */
        /*050c*/ 	.byte	0x3e, 0x3e, 0x5d, 0x00
.L_2:


//--------------------- .nv.shared._ZN7cutlass13device_kernelINS_4gemm6kernel13GemmUniversalIN4cute5tupleIJiiiiEEENS1_10collective13CollectiveMmaINS1_35MainloopSm100TmaUmmaWarpSpecializedILi3ELi2ELi4ENS5_IJNS4_1CILi1EEESB_SB_EEEEENS5_IJNSA_ILi128EEESE_SE_EEENS_10bfloat16_tENS5_IJlSB_lEEESG_SH_NS4_8TiledMMAINS4_8MMA_AtomIJNS4_20SM100_MMA_F16BF16_SSISG_SG_fLi128ELi128ELNS4_4UMMA5MajorE0ELSM_0ELNSL_7ScaleInE0ELSN_0EEEEEENS4_6LayoutISC_NS5_IJNSA_ILi0EEESR_SR_EEEEENS5_IJNS4_10UnderscoreESU_SU_EEEEENS4_13SM90_TMA_LOADENS4_14ComposedLayoutINS4_7SwizzleILi3ELi4ELi3EEENS4_18smem_ptr_flag_bitsILi16EEENSQ_INS5_IJNSA_ILi8EEENSA_ILi64EEEEEENS5_IJS14_SB_EEEEEEEvNS4_8identityESX_S18_vS19_EENS_8epilogue10collective18CollectiveEpilogueINS1B_23Sm100TmaWarpSpecializedILi4ELi2ELi32ELb1ELb0EEEJSF_NS5_IJNSQ_ISE_SB_EENSQ_INSA_ILi32EEESB_EEEEESG_SH_SG_SH_NS1B_6fusion15FusionCallbacksIS1F_NS1K_17LinearCombinationISG_fSG_fLNS_15FloatRoundStyleE2EEESF_S1J_JEEENS4_5SM1004TMEM4LOAD26SM100_TMEM_LOAD_32dp32b32xESX_NSY_INSZ_ILi2ELi4ELi3EEES12_NSQ_INS5_IJS13_S1H_EEENS5_IJS1H_SB_EEEEEEENS4_39AutoVectorizingCopyWithAssumedAlignmentILi128EEENS4_14SM90_TMA_STOREES1Y_S20_S20_EEEvvEEEEvNT_6ParamsE --------------------------
	.section	.nv.shared._ZN7cutlass13device_kernelINS_4gemm6kernel13GemmUniversalIN4cute5tupleIJiiiiEEENS1_10collective13CollectiveMmaINS1_35MainloopSm100TmaUmmaWarpSpecializedILi3ELi2ELi4ENS5_IJNS4_1CILi1EEESB_SB_EEEEENS5_IJNSA_ILi128EEESE_SE_EEENS_10bfloat16_tENS5_IJlSB_lEEESG_SH_NS4_8TiledMMAINS4_8MMA_AtomIJNS4_20SM100_MMA_F16BF16_SSISG_SG_fLi128ELi128ELNS4_4UMMA5MajorE0ELSM_0ELNSL_7ScaleInE0ELSN_0EEEEEENS4_6LayoutISC_NS5_IJNSA_ILi0EEESR_SR_EEEEENS5_IJNS4_10UnderscoreESU_SU_EEEEENS4_13SM90_TMA_LOADENS4_14ComposedLayoutINS4_7SwizzleILi3ELi4ELi3EEENS4_18smem_ptr_flag_bitsILi16EEENSQ_INS5_IJNSA_ILi8EEENSA_ILi64EEEEEENS5_IJS14_SB_EEEEEEEvNS4_8identityESX_S18_vS19_EENS_8epilogue10collective18CollectiveEpilogueINS1B_23Sm100TmaWarpSpecializedILi4ELi2ELi32ELb1ELb0EEEJSF_NS5_IJNSQ_ISE_SB_EENSQ_INSA_ILi32EEESB_EEEEESG_SH_SG_SH_NS1B_6fusion15FusionCallbacksIS1F_NS1K_17LinearCombinationISG_fSG_fLNS_15FloatRoundStyleE2EEESF_S1J_JEEENS4_5SM1004TMEM4LOAD26SM100_TMEM_LOAD_32dp32b32xESX_NSY_INSZ_ILi2ELi4ELi3EEES12_NSQ_INS5_IJS13_S1H_EEENS5_IJS1H_SB_EEEEEEENS4_39AutoVectorizingCopyWithAssumedAlignmentILi128EEENS4_14SM90_TMA_STOREES1Y_S20_S20_EEEvvEEEEvNT_6ParamsE,"aw",@nobits
	.sectionflags	@""
	.align	16
	.zero		1024


//--------------------- .nv.shared.reserved.0     --------------------------
	.section	.nv.shared.reserved.0,"aw",@nobits
	.weak		__nv_reservedSMEM_offset_0_alias
	.size		__nv_reservedSMEM_offset_0_alias, 0, 64
	.other		__nv_reservedSMEM_offset_0_alias,@"STO_CUDA_RESERVED_SHARED STV_DEFAULT"
__nv_reservedSMEM_offset_0_alias:
	.zero		0
.nv.shared.reserved.0:
	.zero		64
	.weak		__nv_reservedSMEM_tcgen05_partition
	.type		__nv_reservedSMEM_tcgen05_partition,@object
	.size		__nv_reservedSMEM_tcgen05_partition,(.L_0 - __nv_reservedSMEM_tcgen05_partition)
__nv_reservedSMEM_tcgen05_partition:
	.zero		32
.L_0:


//--------------------- .nv.global                --------------------------
	.section	.nv.global,"aw",@nobits
.nv.global:
	.type		_ZN40_INTERNAL_bb638c60_4_k_cu_00eefd00_359204cute1_E,@object
	.size		_ZN40_INTERNAL_bb638c60_4_k_cu_00eefd00_359204cute1_E,(_ZN40_INTERNAL_bb638c60_4_k_cu_00eefd00_359204cuda3std3__45__cpo6cbeginE - _ZN40_INTERNAL_bb638c60_4_k_cu_00eefd00_359204cute1_E)
_ZN40_INTERNAL_bb638c60_4_k_cu_00eefd00_359204cute1_E:
	.zero		1
	.type		_ZN40_INTERNAL_bb638c60_4_k_cu_00eefd00_359204cuda3std3__45__cpo6cbeginE,@object
	.size		_ZN40_INTERNAL_bb638c60_4_k_cu_00eefd00_359204cuda3std3__45__cpo6cbeginE,(_ZN40_INTERNAL_bb638c60_4_k_cu_00eefd00_359204cuda3std3__48in_placeE - _ZN40_INTERNAL_bb638c60_4_k_cu_00eefd00_359204cuda3std3__45__cpo6cbeginE)
_ZN40_INTERNAL_bb638c60_4_k_cu_00eefd00_359204cuda3std3__45__cpo6cbeginE:
	.zero		1
	.type		_ZN40_INTERNAL_bb638c60_4_k_cu_00eefd00_359204cuda3std3__48in_placeE,@object
	.size		_ZN40_INTERNAL_bb638c60_4_k_cu_00eefd00_359204cuda3std3__48in_placeE,(_ZN40_INTERNAL_bb638c60_4_k_cu_00eefd00_359204cuda3std6ranges3__45__cpo9iter_moveE - _ZN40_INTERNAL_bb638c60_4_k_cu_00eefd00_359204cuda3std3__48in_placeE)
_ZN40_INTERNAL_bb638c60_4_k_cu_00eefd00_359204cuda3std3__48in_placeE:
	.zero		1
	.type		_ZN40_INTERNAL_bb638c60_4_k_cu_00eefd00_359204cuda3std6ranges3__45__cpo9iter_moveE,@object
	.size		_ZN40_INTERNAL_bb638c60_4_k_cu_00eefd00_359204cuda3std6ranges3__45__cpo9iter_moveE,(_ZN40_INTERNAL_bb638c60_4_k_cu_00eefd00_359204cuda3std3__45__cpo5beginE - _ZN40_INTERNAL_bb638c60_4_k_cu_00eefd00_359204cuda3std6ranges3__45__cpo9iter_moveE)
_ZN40_INTERNAL_bb638c60_4_k_cu_00eefd00_359204cuda3std6ranges3__45__cpo9iter_moveE:
	.zero		1
	.type		_ZN40_INTERNAL_bb638c60_4_k_cu_00eefd00_359204cuda3std3__45__cpo5beginE,@object
	.size		_ZN40_INTERNAL_bb638c60_4_k_cu_00eefd00_359204cuda3std3__45__cpo5beginE,(_ZN40_INTERNAL_bb638c60_4_k_cu_00eefd00_359204cuda3std3__442_GLOBAL__N__bb638c60_4_k_cu_00eefd00_359206ignoreE - _ZN40_INTERNAL_bb638c60_4_k_cu_00eefd00_359204cuda3std3__45__cpo5beginE)
_ZN40_INTERNAL_bb638c60_4_k_cu_00eefd00_359204cuda3std3__45__cpo5beginE:
	.zero		1
	.type		_ZN40_INTERNAL_bb638c60_4_k_cu_00eefd00_359204cuda3std3__442_GLOBAL__N__bb638c60_4_k_cu_00eefd00_359206ignoreE,@object
	.size		_ZN40_INTERNAL_bb638c60_4_k_cu_00eefd00_359204cuda3std3__442_GLOBAL__N__bb638c60_4_k_cu_00eefd00_359206ignoreE,(_ZN40_INTERNAL_bb638c60_4_k_cu_00eefd00_359204cute7productE - _ZN40_INTERNAL_bb638c60_4_k_cu_00eefd00_359204cuda3std3__442_GLOBAL__N__bb638c60_4_k_cu_00eefd00_359206ignoreE)
_ZN40_INTERNAL_bb638c60_4_k_cu_00eefd00_359204cuda3std3__442_GLOBAL__N__bb638c60_4_k_cu_00eefd00_359206ignoreE:
	.zero		1
	.type		_ZN40_INTERNAL_bb638c60_4_k_cu_00eefd00_359204cute7productE,@object
	.size		_ZN40_INTERNAL_bb638c60_4_k_cu_00eefd00_359204cute7productE,(_ZN40_INTERNAL_bb638c60_4_k_cu_00eefd00_359204cuda3std3__45__cpo3endE - _ZN40_INTERNAL_bb638c60_4_k_cu_00eefd00_359204cute7productE)
_ZN40_INTERNAL_bb638c60_4_k_cu_00eefd00_359204cute7productE:
	.zero		1
	.type		_ZN40_INTERNAL_bb638c60_4_k_cu_00eefd00_359204cuda3std3__45__cpo3endE,@object
	.size		_ZN40_INTERNAL_bb638c60_4_k_cu_00eefd00_359204cuda3std3__45__cpo3endE,(_ZN40_INTERNAL_bb638c60_4_k_cu_00eefd00_359204cuda3std3__419piecewise_constructE - _ZN40_INTERNAL_bb638c60_4_k_cu_00eefd00_359204cuda3std3__45__cpo3endE)
_ZN40_INTERNAL_bb638c60_4_k_cu_00eefd00_359204cuda3std3__45__cpo3endE:
	.zero		1
	.type		_ZN40_INTERNAL_bb638c60_4_k_cu_00eefd00_359204cuda3std3__419piecewise_constructE,@object
	.size		_ZN40_INTERNAL_bb638c60_4_k_cu_00eefd00_359204cuda3std3__419piecewise_constructE,(_ZN40_INTERNAL_bb638c60_4_k_cu_00eefd00_359204cuda3std3__45__cpo4cendE - _ZN40_INTERNAL_bb638c60_4_k_cu_00eefd00_359204cuda3std3__419piecewise_constructE)
_ZN40_INTERNAL_bb638c60_4_k_cu_00eefd00_359204cuda3std3__419piecewise_constructE:
	.zero		1
	.type		_ZN40_INTERNAL_bb638c60_4_k_cu_00eefd00_359204cuda3std3__45__cpo4cendE,@object
	.size		_ZN40_INTERNAL_bb638c60_4_k_cu_00eefd00_359204cuda3std3__45__cpo4cendE,(_ZN40_INTERNAL_bb638c60_4_k_cu_00eefd00_359204cuda3std6ranges3__45__cpo4swapE - _ZN40_INTERNAL_bb638c60_4_k_cu_00eefd00_359204cuda3std3__45__cpo4cendE)
_ZN40_INTERNAL_bb638c60_4_k_cu_00eefd00_359204cuda3std3__45__cpo4cendE:
	.zero		1
	.type		_ZN40_INTERNAL_bb638c60_4_k_cu_00eefd00_359204cuda3std6ranges3__45__cpo4swapE,@object
	.size		_ZN40_INTERNAL_bb638c60_4_k_cu_00eefd00_359204cuda3std6ranges3__45__cpo4swapE,(.L_10 - _ZN40_INTERNAL_bb638c60_4_k_cu_00eefd00_359204cuda3std6ranges3__45__cpo4swapE)
_ZN40_INTERNAL_bb638c60_4_k_cu_00eefd00_359204cuda3std6ranges3__45__cpo4swapE:
	.zero		1
.L_10:


//--------------------- .nv.constant0._ZN7cutlass13device_kernelINS_4gemm6kernel13GemmUniversalIN4cute5tupleIJiiiiEEENS1_10collective13CollectiveMmaINS1_35MainloopSm100TmaUmmaWarpSpecializedILi3ELi2ELi4ENS5_IJNS4_1CILi1EEESB_SB_EEEEENS5_IJNSA_ILi128EEESE_SE_EEENS_10bfloat16_tENS5_IJlSB_lEEESG_SH_NS4_8TiledMMAINS4_8MMA_AtomIJNS4_20SM100_MMA_F16BF16_SSISG_SG_fLi128ELi128ELNS4_4UMMA5MajorE0ELSM_0ELNSL_7ScaleInE0ELSN_0EEEEEENS4_6LayoutISC_NS5_IJNSA_ILi0EEESR_SR_EEEEENS5_IJNS4_10UnderscoreESU_SU_EEEEENS4_13SM90_TMA_LOADENS4_14ComposedLayoutINS4_7SwizzleILi3ELi4ELi3EEENS4_18smem_ptr_flag_bitsILi16EEENSQ_INS5_IJNSA_ILi8EEENSA_ILi64EEEEEENS5_IJS14_SB_EEEEEEEvNS4_8identityESX_S18_vS19_EENS_8epilogue10collective18CollectiveEpilogueINS1B_23Sm100TmaWarpSpecializedILi4ELi2ELi32ELb1ELb0EEEJSF_NS5_IJNSQ_ISE_SB_EENSQ_INSA_ILi32EEESB_EEEEESG_SH_SG_SH_NS1B_6fusion15FusionCallbacksIS1F_NS1K_17LinearCombinationISG_fSG_fLNS_15FloatRoundStyleE2EEESF_S1J_JEEENS4_5SM1004TMEM4LOAD26SM100_TMEM_LOAD_32dp32b32xESX_NSY_INSZ_ILi2ELi4ELi3EEES12_NSQ_INS5_IJS13_S1H_EEENS5_IJS1H_SB_EEEEEEENS4_39AutoVectorizingCopyWithAssumedAlignmentILi128EEENS4_14SM90_TMA_STOREES1Y_S20_S20_EEEvvEEEEvNT_6ParamsE --------------------------
	.section	.nv.constant0._ZN7cutlass13device_kernelINS_4gemm6kernel13GemmUniversalIN4cute5tupleIJiiiiEEENS1_10collective13CollectiveMmaINS1_35MainloopSm100TmaUmmaWarpSpecializedILi3ELi2ELi4ENS5_IJNS4_1CILi1EEESB_SB_EEEEENS5_IJNSA_ILi128EEESE_SE_EEENS_10bfloat16_tENS5_IJlSB_lEEESG_SH_NS4_8TiledMMAINS4_8MMA_AtomIJNS4_20SM100_MMA_F16BF16_SSISG_SG_fLi128ELi128ELNS4_4UMMA5MajorE0ELSM_0ELNSL_7ScaleInE0ELSN_0EEEEEENS4_6LayoutISC_NS5_IJNSA_ILi0EEESR_SR_EEEEENS5_IJNS4_10UnderscoreESU_SU_EEEEENS4_13SM90_TMA_LOADENS4_14ComposedLayoutINS4_7SwizzleILi3ELi4ELi3EEENS4_18smem_ptr_flag_bitsILi16EEENSQ_INS5_IJNSA_ILi8EEENSA_ILi64EEEEEENS5_IJS14_SB_EEEEEEEvNS4_8identityESX_S18_vS19_EENS_8epilogue10collective18CollectiveEpilogueINS1B_23Sm100TmaWarpSpecializedILi4ELi2ELi32ELb1ELb0EEEJSF_NS5_IJNSQ_ISE_SB_EENSQ_INSA_ILi32EEESB_EEEEESG_SH_SG_SH_NS1B_6fusion15FusionCallbacksIS1F_NS1K_17LinearCombinationISG_fSG_fLNS_15FloatRoundStyleE2EEESF_S1J_JEEENS4_5SM1004TMEM4LOAD26SM100_TMEM_LOAD_32dp32b32xESX_NSY_INSZ_ILi2ELi4ELi3EEES12_NSQ_INS5_IJS13_S1H_EEENS5_IJS1H_SB_EEEEEEENS4_39AutoVectorizingCopyWithAssumedAlignmentILi128EEENS4_14SM90_TMA_STOREES1Y_S20_S20_EEEvvEEEEvNT_6ParamsE,"a",@progbits
	.sectionflags	@""
	.align	4
.nv.constant0._ZN7cutlass13device_kernelINS_4gemm6kernel13GemmUniversalIN4cute5tupleIJiiiiEEENS1_10collective13CollectiveMmaINS1_35MainloopSm100TmaUmmaWarpSpecializedILi3ELi2ELi4ENS5_IJNS4_1CILi1EEESB_SB_EEEEENS5_IJNSA_ILi128EEESE_SE_EEENS_10bfloat16_tENS5_IJlSB_lEEESG_SH_NS4_8TiledMMAINS4_8MMA_AtomIJNS4_20SM100_MMA_F16BF16_SSISG_SG_fLi128ELi128ELNS4_4UMMA5MajorE0ELSM_0ELNSL_7ScaleInE0ELSN_0EEEEEENS4_6LayoutISC_NS5_IJNSA_ILi0EEESR_SR_EEEEENS5_IJNS4_10UnderscoreESU_SU_EEEEENS4_13SM90_TMA_LOADENS4_14ComposedLayoutINS4_7SwizzleILi3ELi4ELi3EEENS4_18smem_ptr_flag_bitsILi16EEENSQ_INS5_IJNSA_ILi8EEENSA_ILi64EEEEEENS5_IJS14_SB_EEEEEEEvNS4_8identityESX_S18_vS19_EENS_8epilogue10collective18CollectiveEpilogueINS1B_23Sm100TmaWarpSpecializedILi4ELi2ELi32ELb1ELb0EEEJSF_NS5_IJNSQ_ISE_SB_EENSQ_INSA_ILi32EEESB_EEEEESG_SH_SG_SH_NS1B_6fusion15FusionCallbacksIS1F_NS1K_17LinearCombinationISG_fSG_fLNS_15FloatRoundStyleE2EEESF_S1J_JEEENS4_5SM1004TMEM4LOAD26SM100_TMEM_LOAD_32dp32b32xESX_NSY_INSZ_ILi2ELi4ELi3EEES12_NSQ_INS5_IJS13_S1H_EEENS5_IJS1H_SB_EEEEEEENS4_39AutoVectorizingCopyWithAssumedAlignmentILi128EEENS4_14SM90_TMA_STOREES1Y_S20_S20_EEEvvEEEEvNT_6ParamsE:
	.zero		2944


//--------------------- SYMBOLS --------------------------

	.type		.nv.reservedSmem.offset0,@object
	.size		.nv.reservedSmem.offset0,0x4
	.type		.nv.reservedSmem.cap,@object
	.size		.nv.reservedSmem.cap,0x4
	.type		__assertfail,@function
